//
// Generated by NVIDIA NVVM Compiler
//
// Compiler Build ID: CL-36424714
// Cuda compilation tools, release 13.0, V13.0.88
// Based on NVVM 20.0.0
//

.version 9.0
.target sm_100
.address_size 64

	// .globl	donchian_batch_f32

.visible .entry donchian_batch_f32(
	.param .u64 .ptr .align 1 donchian_batch_f32_param_0,
	.param .u64 .ptr .align 1 donchian_batch_f32_param_1,
	.param .u64 .ptr .align 1 donchian_batch_f32_param_2,
	.param .u32 donchian_batch_f32_param_3,
	.param .u32 donchian_batch_f32_param_4,
	.param .u32 donchian_batch_f32_param_5,
	.param .u64 .ptr .align 1 donchian_batch_f32_param_6,
	.param .u64 .ptr .align 1 donchian_batch_f32_param_7,
	.param .u64 .ptr .align 1 donchian_batch_f32_param_8
)
{
	.reg .pred 	%p<73>;
	.reg .b32 	%r<112>;
	.reg .b32 	%f<65>;
	.reg .b64 	%rd<149>;

	ld.param.u64 	%rd60, [donchian_batch_f32_param_0];
	ld.param.u64 	%rd61, [donchian_batch_f32_param_1];
	ld.param.u64 	%rd56, [donchian_batch_f32_param_2];
	ld.param.u32 	%r53, [donchian_batch_f32_param_3];
	ld.param.u32 	%r55, [donchian_batch_f32_param_4];
	ld.param.u32 	%r110, [donchian_batch_f32_param_5];
	ld.param.u64 	%rd57, [donchian_batch_f32_param_6];
	ld.param.u64 	%rd58, [donchian_batch_f32_param_7];
	ld.param.u64 	%rd59, [donchian_batch_f32_param_8];
	cvta.to.global.u64 	%rd1, %rd61;
	cvta.to.global.u64 	%rd2, %rd60;
	mov.u32 	%r56, %ctaid.x;
	mov.u32 	%r57, %ntid.x;
	mov.u32 	%r58, %tid.x;
	mad.lo.s32 	%r1, %r56, %r57, %r58;
	setp.ge.s32 	%p1, %r1, %r55;
	@%p1 bra 	$L__BB0_75;
	cvta.to.global.u64 	%rd62, %rd56;
	cvta.to.global.u64 	%rd3, %rd57;
	cvta.to.global.u64 	%rd4, %rd59;
	cvta.to.global.u64 	%rd5, %rd58;
	mul.wide.s32 	%rd63, %r1, 4;
	add.s64 	%rd64, %rd62, %rd63;
	ld.global.nc.u32 	%r2, [%rd64];
	mul.lo.s32 	%r3, %r53, %r1;
	mul.wide.s32 	%rd65, %r3, 4;
	add.s64 	%rd6, %rd3, %rd65;
	add.s64 	%rd7, %rd5, %rd65;
	add.s64 	%rd8, %rd4, %rd65;
	setp.gt.s32 	%p2, %r2, 0;
	setp.le.s32 	%p3, %r2, %r53;
	setp.gt.s32 	%p4, %r110, -1;
	and.pred  	%p5, %p2, %p4;
	and.pred  	%p6, %p5, %p3;
	setp.lt.s32 	%p7, %r110, %r53;
	and.pred  	%p8, %p7, %p6;
	@%p8 bra 	$L__BB0_14;
	setp.lt.s32 	%p64, %r53, 1;
	@%p64 bra 	$L__BB0_75;
	and.b32  	%r4, %r53, 7;
	setp.lt.u32 	%p65, %r53, 8;
	mov.b32 	%r105, 0;
	@%p65 bra 	$L__BB0_6;
	and.b32  	%r105, %r53, 2147483640;
	neg.s32 	%r94, %r105;
	add.s64 	%rd122, %rd65, 16;
	add.s64 	%rd137, %rd3, %rd122;
	add.s64 	%rd136, %rd5, %rd122;
	add.s64 	%rd135, %rd4, %rd122;
$L__BB0_5:
	.pragma "nounroll";
	mov.b32 	%r89, 2147483647;
	st.global.u32 	[%rd137+-16], %r89;
	st.global.u32 	[%rd136+-16], %r89;
	st.global.u32 	[%rd135+-16], %r89;
	st.global.u32 	[%rd137+-12], %r89;
	st.global.u32 	[%rd136+-12], %r89;
	st.global.u32 	[%rd135+-12], %r89;
	st.global.u32 	[%rd137+-8], %r89;
	st.global.u32 	[%rd136+-8], %r89;
	st.global.u32 	[%rd135+-8], %r89;
	st.global.u32 	[%rd137+-4], %r89;
	st.global.u32 	[%rd136+-4], %r89;
	st.global.u32 	[%rd135+-4], %r89;
	st.global.u32 	[%rd137], %r89;
	st.global.u32 	[%rd136], %r89;
	st.global.u32 	[%rd135], %r89;
	st.global.u32 	[%rd137+4], %r89;
	st.global.u32 	[%rd136+4], %r89;
	st.global.u32 	[%rd135+4], %r89;
	st.global.u32 	[%rd137+8], %r89;
	st.global.u32 	[%rd136+8], %r89;
	st.global.u32 	[%rd135+8], %r89;
	st.global.u32 	[%rd137+12], %r89;
	st.global.u32 	[%rd136+12], %r89;
	st.global.u32 	[%rd135+12], %r89;
	add.s32 	%r94, %r94, 8;
	add.s64 	%rd137, %rd137, 32;
	add.s64 	%rd136, %rd136, 32;
	add.s64 	%rd135, %rd135, 32;
	setp.eq.s32 	%p66, %r94, 0;
	@%p66 bra 	$L__BB0_6;
	bra.uni 	$L__BB0_5;
$L__BB0_6:
	setp.eq.s32 	%p67, %r4, 0;
	@%p67 bra 	$L__BB0_75;
	and.b32  	%r39, %r53, 3;
	setp.lt.u32 	%p68, %r4, 4;
	@%p68 bra 	$L__BB0_9;
	mul.wide.u32 	%rd123, %r105, 4;
	add.s64 	%rd124, %rd6, %rd123;
	mov.b32 	%r90, 2147483647;
	st.global.u32 	[%rd124], %r90;
	add.s64 	%rd125, %rd7, %rd123;
	st.global.u32 	[%rd125], %r90;
	add.s64 	%rd126, %rd8, %rd123;
	st.global.u32 	[%rd126], %r90;
	st.global.u32 	[%rd124+4], %r90;
	st.global.u32 	[%rd125+4], %r90;
	st.global.u32 	[%rd126+4], %r90;
	st.global.u32 	[%rd124+8], %r90;
	st.global.u32 	[%rd125+8], %r90;
	st.global.u32 	[%rd126+8], %r90;
	st.global.u32 	[%rd124+12], %r90;
	st.global.u32 	[%rd125+12], %r90;
	st.global.u32 	[%rd126+12], %r90;
	add.s32 	%r105, %r105, 4;
$L__BB0_9:
	setp.eq.s32 	%p69, %r39, 0;
	@%p69 bra 	$L__BB0_75;
	setp.eq.s32 	%p70, %r39, 1;
	@%p70 bra 	$L__BB0_12;
	mul.wide.u32 	%rd127, %r105, 4;
	add.s64 	%rd128, %rd6, %rd127;
	mov.b32 	%r91, 2147483647;
	st.global.u32 	[%rd128], %r91;
	add.s64 	%rd129, %rd7, %rd127;
	st.global.u32 	[%rd129], %r91;
	add.s64 	%rd130, %rd8, %rd127;
	st.global.u32 	[%rd130], %r91;
	st.global.u32 	[%rd128+4], %r91;
	st.global.u32 	[%rd129+4], %r91;
	st.global.u32 	[%rd130+4], %r91;
	add.s32 	%r105, %r105, 2;
$L__BB0_12:
	and.b32  	%r92, %r53, 1;
	setp.eq.b32 	%p71, %r92, 1;
	not.pred 	%p72, %p71;
	@%p72 bra 	$L__BB0_75;
	mul.wide.u32 	%rd131, %r105, 4;
	add.s64 	%rd132, %rd6, %rd131;
	mov.b32 	%r93, 2147483647;
	st.global.u32 	[%rd132], %r93;
	add.s64 	%rd133, %rd7, %rd131;
	st.global.u32 	[%rd133], %r93;
	add.s64 	%rd134, %rd8, %rd131;
	st.global.u32 	[%rd134], %r93;
	bra.uni 	$L__BB0_75;
$L__BB0_14:
	sub.s32 	%r9, %r53, %r110;
	setp.ge.s32 	%p9, %r9, %r2;
	@%p9 bra 	$L__BB0_27;
	setp.lt.s32 	%p55, %r53, 1;
	@%p55 bra 	$L__BB0_75;
	and.b32  	%r10, %r53, 7;
	setp.lt.u32 	%p56, %r53, 8;
	mov.b32 	%r108, 0;
	@%p56 bra 	$L__BB0_19;
	and.b32  	%r108, %r53, 2147483640;
	neg.s32 	%r95, %r108;
	add.s64 	%rd108, %rd65, 16;
	add.s64 	%rd140, %rd3, %rd108;
	add.s64 	%rd139, %rd5, %rd108;
	add.s64 	%rd138, %rd4, %rd108;
$L__BB0_18:
	.pragma "nounroll";
	mov.b32 	%r83, 2147483647;
	st.global.u32 	[%rd140+-16], %r83;
	st.global.u32 	[%rd139+-16], %r83;
	st.global.u32 	[%rd138+-16], %r83;
	st.global.u32 	[%rd140+-12], %r83;
	st.global.u32 	[%rd139+-12], %r83;
	st.global.u32 	[%rd138+-12], %r83;
	st.global.u32 	[%rd140+-8], %r83;
	st.global.u32 	[%rd139+-8], %r83;
	st.global.u32 	[%rd138+-8], %r83;
	st.global.u32 	[%rd140+-4], %r83;
	st.global.u32 	[%rd139+-4], %r83;
	st.global.u32 	[%rd138+-4], %r83;
	st.global.u32 	[%rd140], %r83;
	st.global.u32 	[%rd139], %r83;
	st.global.u32 	[%rd138], %r83;
	st.global.u32 	[%rd140+4], %r83;
	st.global.u32 	[%rd139+4], %r83;
	st.global.u32 	[%rd138+4], %r83;
	st.global.u32 	[%rd140+8], %r83;
	st.global.u32 	[%rd139+8], %r83;
	st.global.u32 	[%rd138+8], %r83;
	st.global.u32 	[%rd140+12], %r83;
	st.global.u32 	[%rd139+12], %r83;
	st.global.u32 	[%rd138+12], %r83;
	add.s32 	%r95, %r95, 8;
	add.s64 	%rd140, %rd140, 32;
	add.s64 	%rd139, %rd139, 32;
	add.s64 	%rd138, %rd138, 32;
	setp.eq.s32 	%p57, %r95, 0;
	@%p57 bra 	$L__BB0_19;
	bra.uni 	$L__BB0_18;
$L__BB0_19:
	setp.eq.s32 	%p58, %r10, 0;
	@%p58 bra 	$L__BB0_75;
	and.b32  	%r45, %r53, 3;
	setp.lt.u32 	%p59, %r10, 4;
	@%p59 bra 	$L__BB0_22;
	mul.wide.u32 	%rd109, %r108, 4;
	add.s64 	%rd110, %rd6, %rd109;
	mov.b32 	%r84, 2147483647;
	st.global.u32 	[%rd110], %r84;
	add.s64 	%rd111, %rd7, %rd109;
	st.global.u32 	[%rd111], %r84;
	add.s64 	%rd112, %rd8, %rd109;
	st.global.u32 	[%rd112], %r84;
	st.global.u32 	[%rd110+4], %r84;
	st.global.u32 	[%rd111+4], %r84;
	st.global.u32 	[%rd112+4], %r84;
	st.global.u32 	[%rd110+8], %r84;
	st.global.u32 	[%rd111+8], %r84;
	st.global.u32 	[%rd112+8], %r84;
	st.global.u32 	[%rd110+12], %r84;
	st.global.u32 	[%rd111+12], %r84;
	st.global.u32 	[%rd112+12], %r84;
	add.s32 	%r108, %r108, 4;
$L__BB0_22:
	setp.eq.s32 	%p60, %r45, 0;
	@%p60 bra 	$L__BB0_75;
	setp.eq.s32 	%p61, %r45, 1;
	@%p61 bra 	$L__BB0_25;
	mul.wide.u32 	%rd113, %r108, 4;
	add.s64 	%rd114, %rd6, %rd113;
	mov.b32 	%r85, 2147483647;
	st.global.u32 	[%rd114], %r85;
	add.s64 	%rd115, %rd7, %rd113;
	st.global.u32 	[%rd115], %r85;
	add.s64 	%rd116, %rd8, %rd113;
	st.global.u32 	[%rd116], %r85;
	st.global.u32 	[%rd114+4], %r85;
	st.global.u32 	[%rd115+4], %r85;
	st.global.u32 	[%rd116+4], %r85;
	add.s32 	%r108, %r108, 2;
$L__BB0_25:
	and.b32  	%r86, %r53, 1;
	setp.eq.b32 	%p62, %r86, 1;
	not.pred 	%p63, %p62;
	@%p63 bra 	$L__BB0_75;
	mul.wide.u32 	%rd117, %r108, 4;
	add.s64 	%rd118, %rd6, %rd117;
	mov.b32 	%r87, 2147483647;
	st.global.u32 	[%rd118], %r87;
	add.s64 	%rd119, %rd7, %rd117;
	st.global.u32 	[%rd119], %r87;
	add.s64 	%rd120, %rd8, %rd117;
	st.global.u32 	[%rd120], %r87;
	bra.uni 	$L__BB0_75;
$L__BB0_27:
	add.s32 	%r59, %r110, %r2;
	add.s32 	%r102, %r59, -1;
	setp.lt.s32 	%p10, %r102, 1;
	@%p10 bra 	$L__BB0_39;
	add.s32 	%r62, %r59, -2;
	setp.lt.u32 	%p11, %r62, 7;
	mov.b32 	%r98, 0;
	@%p11 bra 	$L__BB0_31;
	and.b32  	%r63, %r102, 2147483640;
	neg.s32 	%r96, %r63;
	add.s64 	%rd67, %rd65, 16;
	add.s64 	%rd143, %rd3, %rd67;
	add.s64 	%rd142, %rd5, %rd67;
	add.s64 	%rd141, %rd4, %rd67;
$L__BB0_30:
	.pragma "nounroll";
	and.b32  	%r98, %r102, 2147483640;
	mov.b32 	%r64, 2147483647;
	st.global.u32 	[%rd143+-16], %r64;
	st.global.u32 	[%rd142+-16], %r64;
	st.global.u32 	[%rd141+-16], %r64;
	st.global.u32 	[%rd143+-12], %r64;
	st.global.u32 	[%rd142+-12], %r64;
	st.global.u32 	[%rd141+-12], %r64;
	st.global.u32 	[%rd143+-8], %r64;
	st.global.u32 	[%rd142+-8], %r64;
	st.global.u32 	[%rd141+-8], %r64;
	st.global.u32 	[%rd143+-4], %r64;
	st.global.u32 	[%rd142+-4], %r64;
	st.global.u32 	[%rd141+-4], %r64;
	st.global.u32 	[%rd143], %r64;
	st.global.u32 	[%rd142], %r64;
	st.global.u32 	[%rd141], %r64;
	st.global.u32 	[%rd143+4], %r64;
	st.global.u32 	[%rd142+4], %r64;
	st.global.u32 	[%rd141+4], %r64;
	st.global.u32 	[%rd143+8], %r64;
	st.global.u32 	[%rd142+8], %r64;
	st.global.u32 	[%rd141+8], %r64;
	st.global.u32 	[%rd143+12], %r64;
	st.global.u32 	[%rd142+12], %r64;
	st.global.u32 	[%rd141+12], %r64;
	add.s32 	%r96, %r96, 8;
	add.s64 	%rd143, %rd143, 32;
	add.s64 	%rd142, %rd142, 32;
	add.s64 	%rd141, %rd141, 32;
	setp.ne.s32 	%p12, %r96, 0;
	@%p12 bra 	$L__BB0_30;
$L__BB0_31:
	and.b32  	%r21, %r102, 7;
	setp.eq.s32 	%p13, %r21, 0;
	@%p13 bra 	$L__BB0_39;
	and.b32  	%r22, %r102, 3;
	setp.lt.u32 	%p14, %r21, 4;
	@%p14 bra 	$L__BB0_34;
	mul.wide.u32 	%rd68, %r98, 4;
	add.s64 	%rd69, %rd6, %rd68;
	mov.b32 	%r65, 2147483647;
	st.global.u32 	[%rd69], %r65;
	add.s64 	%rd70, %rd7, %rd68;
	st.global.u32 	[%rd70], %r65;
	add.s64 	%rd71, %rd8, %rd68;
	st.global.u32 	[%rd71], %r65;
	st.global.u32 	[%rd69+4], %r65;
	st.global.u32 	[%rd70+4], %r65;
	st.global.u32 	[%rd71+4], %r65;
	st.global.u32 	[%rd69+8], %r65;
	st.global.u32 	[%rd70+8], %r65;
	st.global.u32 	[%rd71+8], %r65;
	st.global.u32 	[%rd69+12], %r65;
	st.global.u32 	[%rd70+12], %r65;
	st.global.u32 	[%rd71+12], %r65;
	add.s32 	%r98, %r98, 4;
$L__BB0_34:
	setp.eq.s32 	%p15, %r22, 0;
	@%p15 bra 	$L__BB0_39;
	setp.eq.s32 	%p16, %r22, 1;
	@%p16 bra 	$L__BB0_37;
	mul.wide.u32 	%rd72, %r98, 4;
	add.s64 	%rd73, %rd6, %rd72;
	mov.b32 	%r66, 2147483647;
	st.global.u32 	[%rd73], %r66;
	add.s64 	%rd74, %rd7, %rd72;
	st.global.u32 	[%rd74], %r66;
	add.s64 	%rd75, %rd8, %rd72;
	st.global.u32 	[%rd75], %r66;
	st.global.u32 	[%rd73+4], %r66;
	st.global.u32 	[%rd74+4], %r66;
	st.global.u32 	[%rd75+4], %r66;
	add.s32 	%r98, %r98, 2;
$L__BB0_37:
	and.b32  	%r67, %r102, 1;
	setp.eq.b32 	%p17, %r67, 1;
	not.pred 	%p18, %p17;
	@%p18 bra 	$L__BB0_39;
	mul.wide.u32 	%rd76, %r98, 4;
	add.s64 	%rd77, %rd6, %rd76;
	mov.b32 	%r68, 2147483647;
	st.global.u32 	[%rd77], %r68;
	add.s64 	%rd78, %rd7, %rd76;
	st.global.u32 	[%rd78], %r68;
	add.s64 	%rd79, %rd8, %rd76;
	st.global.u32 	[%rd79], %r68;
$L__BB0_39:
	setp.eq.s32 	%p19, %r2, 1;
	@%p19 bra 	$L__BB0_44;
	setp.ge.s32 	%p20, %r102, %r53;
	@%p20 bra 	$L__BB0_75;
$L__BB0_41:
	mov.u32 	%r33, %r102;
	add.s32 	%r102, %r33, 1;
	sub.s32 	%r35, %r102, %r2;
	mov.f32 	%f64, 0fFF800000;
	mov.f32 	%f63, 0f7F800000;
	mov.b32 	%r103, 0;
$L__BB0_42:
	add.s32 	%r70, %r35, %r103;
	mul.wide.s32 	%rd80, %r70, 4;
	add.s64 	%rd81, %rd2, %rd80;
	ld.global.nc.f32 	%f11, [%rd81];
	add.s64 	%rd82, %rd1, %rd80;
	ld.global.nc.f32 	%f12, [%rd82];
	abs.f32 	%f23, %f11;
	setp.nan.f32 	%p21, %f23, %f23;
	abs.f32 	%f24, %f12;
	setp.nan.f32 	%p22, %f24, %f24;
	or.pred  	%p23, %p21, %p22;
	@%p23 bra 	$L__BB0_43;
	bra.uni 	$L__BB0_63;
$L__BB0_43:
	mul.wide.s32 	%rd83, %r33, 4;
	add.s64 	%rd84, %rd6, %rd83;
	mov.b32 	%r71, 2147483647;
	st.global.u32 	[%rd84], %r71;
	add.s64 	%rd85, %rd7, %rd83;
	st.global.u32 	[%rd85], %r71;
	add.s64 	%rd86, %rd8, %rd83;
	st.global.u32 	[%rd86], %r71;
	bra.uni 	$L__BB0_65;
$L__BB0_44:
	and.b32  	%r27, %r9, 3;
	sub.s32 	%r72, %r110, %r53;
	setp.gt.u32 	%p28, %r72, -4;
	@%p28 bra 	$L__BB0_59;
	and.b32  	%r73, %r9, -4;
	neg.s32 	%r100, %r73;
	mul.wide.u32 	%rd91, %r110, 4;
	add.s64 	%rd92, %rd91, 8;
	add.s64 	%rd148, %rd2, %rd92;
	add.s64 	%rd147, %rd1, %rd92;
	mul.wide.s32 	%rd93, %r3, 4;
	add.s64 	%rd94, %rd92, %rd93;
	add.s64 	%rd146, %rd5, %rd94;
	add.s64 	%rd145, %rd3, %rd94;
	add.s64 	%rd144, %rd4, %rd94;
$L__BB0_46:
	.pragma "nounroll";
	ld.global.nc.f32 	%f1, [%rd148+-8];
	ld.global.nc.f32 	%f2, [%rd147+-8];
	abs.f32 	%f28, %f1;
	setp.num.f32 	%p29, %f28, %f28;
	abs.f32 	%f29, %f2;
	setp.num.f32 	%p30, %f29, %f29;
	and.pred  	%p31, %p29, %p30;
	@%p31 bra 	$L__BB0_48;
	mov.b32 	%r74, 2147483647;
	st.global.u32 	[%rd145+-8], %r74;
	st.global.u32 	[%rd146+-8], %r74;
	st.global.u32 	[%rd144+-8], %r74;
	bra.uni 	$L__BB0_49;
$L__BB0_48:
	st.global.f32 	[%rd145+-8], %f1;
	st.global.f32 	[%rd144+-8], %f2;
	add.f32 	%f31, %f1, %f2;
	mul.f32 	%f32, %f31, 0f3F000000;
	st.global.f32 	[%rd146+-8], %f32;
$L__BB0_49:
	ld.global.nc.f32 	%f3, [%rd148+-4];
	ld.global.nc.f32 	%f4, [%rd147+-4];
	abs.f32 	%f33, %f3;
	setp.num.f32 	%p32, %f33, %f33;
	abs.f32 	%f34, %f4;
	setp.num.f32 	%p33, %f34, %f34;
	and.pred  	%p34, %p32, %p33;
	@%p34 bra 	$L__BB0_51;
	mov.b32 	%r75, 2147483647;
	st.global.u32 	[%rd145+-4], %r75;
	st.global.u32 	[%rd146+-4], %r75;
	st.global.u32 	[%rd144+-4], %r75;
	bra.uni 	$L__BB0_52;
$L__BB0_51:
	st.global.f32 	[%rd145+-4], %f3;
	st.global.f32 	[%rd144+-4], %f4;
	add.f32 	%f36, %f3, %f4;
	mul.f32 	%f37, %f36, 0f3F000000;
	st.global.f32 	[%rd146+-4], %f37;
$L__BB0_52:
	ld.global.nc.f32 	%f5, [%rd148];
	ld.global.nc.f32 	%f6, [%rd147];
	abs.f32 	%f38, %f5;
	setp.num.f32 	%p35, %f38, %f38;
	abs.f32 	%f39, %f6;
	setp.num.f32 	%p36, %f39, %f39;
	and.pred  	%p37, %p35, %p36;
	@%p37 bra 	$L__BB0_54;
	mov.b32 	%r76, 2147483647;
	st.global.u32 	[%rd145], %r76;
	st.global.u32 	[%rd146], %r76;
	st.global.u32 	[%rd144], %r76;
	bra.uni 	$L__BB0_55;
$L__BB0_54:
	st.global.f32 	[%rd145], %f5;
	st.global.f32 	[%rd144], %f6;
	add.f32 	%f41, %f5, %f6;
	mul.f32 	%f42, %f41, 0f3F000000;
	st.global.f32 	[%rd146], %f42;
$L__BB0_55:
	ld.global.nc.f32 	%f7, [%rd148+4];
	ld.global.nc.f32 	%f8, [%rd147+4];
	abs.f32 	%f43, %f7;
	setp.num.f32 	%p38, %f43, %f43;
	abs.f32 	%f44, %f8;
	setp.num.f32 	%p39, %f44, %f44;
	and.pred  	%p40, %p38, %p39;
	@%p40 bra 	$L__BB0_57;
	mov.b32 	%r77, 2147483647;
	st.global.u32 	[%rd145+4], %r77;
	st.global.u32 	[%rd146+4], %r77;
	st.global.u32 	[%rd144+4], %r77;
	bra.uni 	$L__BB0_58;
$L__BB0_57:
	st.global.f32 	[%rd145+4], %f7;
	st.global.f32 	[%rd144+4], %f8;
	add.f32 	%f46, %f7, %f8;
	mul.f32 	%f47, %f46, 0f3F000000;
	st.global.f32 	[%rd146+4], %f47;
$L__BB0_58:
	add.s32 	%r110, %r110, 4;
	add.s32 	%r100, %r100, 4;
	add.s64 	%rd148, %rd148, 16;
	add.s64 	%rd147, %rd147, 16;
	add.s64 	%rd146, %rd146, 16;
	add.s64 	%rd145, %rd145, 16;
	add.s64 	%rd144, %rd144, 16;
	setp.eq.s32 	%p41, %r100, 0;
	@%p41 bra 	$L__BB0_59;
	bra.uni 	$L__BB0_46;
$L__BB0_59:
	setp.eq.s32 	%p42, %r27, 0;
	@%p42 bra 	$L__BB0_75;
	setp.eq.s32 	%p43, %r27, 1;
	@%p43 bra 	$L__BB0_71;
	mul.wide.u32 	%rd95, %r110, 4;
	add.s64 	%rd51, %rd2, %rd95;
	ld.global.nc.f32 	%f15, [%rd51];
	add.s64 	%rd52, %rd1, %rd95;
	ld.global.nc.f32 	%f16, [%rd52];
	abs.f32 	%f48, %f15;
	setp.num.f32 	%p44, %f48, %f48;
	abs.f32 	%f49, %f16;
	setp.num.f32 	%p45, %f49, %f49;
	and.pred  	%p46, %p44, %p45;
	add.s64 	%rd53, %rd6, %rd95;
	add.s64 	%rd54, %rd7, %rd95;
	add.s64 	%rd55, %rd8, %rd95;
	@%p46 bra 	$L__BB0_66;
	mov.b32 	%r78, 2147483647;
	st.global.u32 	[%rd53], %r78;
	st.global.u32 	[%rd54], %r78;
	st.global.u32 	[%rd55], %r78;
	bra.uni 	$L__BB0_67;
$L__BB0_63:
	setp.gt.f32 	%p24, %f11, %f64;
	selp.f32 	%f64, %f11, %f64, %p24;
	setp.lt.f32 	%p25, %f12, %f63;
	selp.f32 	%f63, %f12, %f63, %p25;
	add.s32 	%r103, %r103, 1;
	setp.eq.s32 	%p26, %r103, %r2;
	@%p26 bra 	$L__BB0_64;
	bra.uni 	$L__BB0_42;
$L__BB0_64:
	mul.wide.s32 	%rd87, %r33, 4;
	add.s64 	%rd88, %rd6, %rd87;
	st.global.f32 	[%rd88], %f64;
	add.s64 	%rd89, %rd8, %rd87;
	st.global.f32 	[%rd89], %f63;
	add.f32 	%f26, %f64, %f63;
	mul.f32 	%f27, %f26, 0f3F000000;
	add.s64 	%rd90, %rd7, %rd87;
	st.global.f32 	[%rd90], %f27;
$L__BB0_65:
	setp.eq.s32 	%p27, %r102, %r53;
	@%p27 bra 	$L__BB0_75;
	bra.uni 	$L__BB0_41;
$L__BB0_66:
	st.global.f32 	[%rd53], %f15;
	st.global.f32 	[%rd55], %f16;
	add.f32 	%f51, %f15, %f16;
	mul.f32 	%f52, %f51, 0f3F000000;
	st.global.f32 	[%rd54], %f52;
$L__BB0_67:
	ld.global.nc.f32 	%f17, [%rd51+4];
	ld.global.nc.f32 	%f18, [%rd52+4];
	abs.f32 	%f53, %f17;
	setp.num.f32 	%p47, %f53, %f53;
	abs.f32 	%f54, %f18;
	setp.num.f32 	%p48, %f54, %f54;
	and.pred  	%p49, %p47, %p48;
	@%p49 bra 	$L__BB0_69;
	mov.b32 	%r79, 2147483647;
	st.global.u32 	[%rd53+4], %r79;
	st.global.u32 	[%rd54+4], %r79;
	st.global.u32 	[%rd55+4], %r79;
	bra.uni 	$L__BB0_70;
$L__BB0_69:
	st.global.f32 	[%rd53+4], %f17;
	st.global.f32 	[%rd55+4], %f18;
	add.f32 	%f56, %f17, %f18;
	mul.f32 	%f57, %f56, 0f3F000000;
	st.global.f32 	[%rd54+4], %f57;
$L__BB0_70:
	add.s32 	%r110, %r110, 2;
$L__BB0_71:
	and.b32  	%r80, %r9, 1;
	setp.eq.b32 	%p50, %r80, 1;
	not.pred 	%p51, %p50;
	@%p51 bra 	$L__BB0_75;
	mul.wide.u32 	%rd96, %r110, 4;
	add.s64 	%rd97, %rd2, %rd96;
	ld.global.nc.f32 	%f19, [%rd97];
	add.s64 	%rd98, %rd1, %rd96;
	ld.global.nc.f32 	%f20, [%rd98];
	abs.f32 	%f58, %f19;
	setp.num.f32 	%p52, %f58, %f58;
	abs.f32 	%f59, %f20;
	setp.num.f32 	%p53, %f59, %f59;
	and.pred  	%p54, %p52, %p53;
	@%p54 bra 	$L__BB0_74;
	add.s64 	%rd100, %rd6, %rd96;
	mov.b32 	%r81, 2147483647;
	st.global.u32 	[%rd100], %r81;
	add.s64 	%rd101, %rd7, %rd96;
	st.global.u32 	[%rd101], %r81;
	add.s64 	%rd102, %rd8, %rd96;
	st.global.u32 	[%rd102], %r81;
	bra.uni 	$L__BB0_75;
$L__BB0_74:
	add.s64 	%rd104, %rd6, %rd96;
	st.global.f32 	[%rd104], %f19;
	add.s64 	%rd105, %rd8, %rd96;
	st.global.f32 	[%rd105], %f20;
	add.f32 	%f61, %f19, %f20;
	mul.f32 	%f62, %f61, 0f3F000000;
	add.s64 	%rd106, %rd7, %rd96;
	st.global.f32 	[%rd106], %f62;
$L__BB0_75:
	ret;

}
	// .globl	donchian_many_series_one_param_f32
.visible .entry donchian_many_series_one_param_f32(
	.param .u64 .ptr .align 1 donchian_many_series_one_param_f32_param_0,
	.param .u64 .ptr .align 1 donchian_many_series_one_param_f32_param_1,
	.param .u64 .ptr .align 1 donchian_many_series_one_param_f32_param_2,
	.param .u32 donchian_many_series_one_param_f32_param_3,
	.param .u32 donchian_many_series_one_param_f32_param_4,
	.param .u32 donchian_many_series_one_param_f32_param_5,
	.param .u64 .ptr .align 1 donchian_many_series_one_param_f32_param_6,
	.param .u64 .ptr .align 1 donchian_many_series_one_param_f32_param_7,
	.param .u64 .ptr .align 1 donchian_many_series_one_param_f32_param_8
)
{
	.reg .pred 	%p<56>;
	.reg .b32 	%r<129>;
	.reg .b32 	%f<55>;
	.reg .b64 	%rd<183>;

	ld.param.u64 	%rd14, [donchian_many_series_one_param_f32_param_0];
	ld.param.u64 	%rd15, [donchian_many_series_one_param_f32_param_1];
	ld.param.u64 	%rd13, [donchian_many_series_one_param_f32_param_2];
	ld.param.u32 	%r66, [donchian_many_series_one_param_f32_param_3];
	ld.param.u32 	%r67, [donchian_many_series_one_param_f32_param_4];
	ld.param.u32 	%r68, [donchian_many_series_one_param_f32_param_5];
	ld.param.u64 	%rd16, [donchian_many_series_one_param_f32_param_6];
	ld.param.u64 	%rd17, [donchian_many_series_one_param_f32_param_7];
	ld.param.u64 	%rd18, [donchian_many_series_one_param_f32_param_8];
	cvta.to.global.u64 	%rd1, %rd17;
	cvta.to.global.u64 	%rd2, %rd18;
	cvta.to.global.u64 	%rd3, %rd16;
	cvta.to.global.u64 	%rd4, %rd15;
	cvta.to.global.u64 	%rd5, %rd14;
	mov.u32 	%r69, %ctaid.x;
	mov.u32 	%r70, %ntid.x;
	mov.u32 	%r71, %tid.x;
	mad.lo.s32 	%r1, %r69, %r70, %r71;
	setp.ge.s32 	%p2, %r1, %r66;
	@%p2 bra 	$L__BB1_58;
	setp.eq.s64 	%p3, %rd13, 0;
	mov.b32 	%r108, 0;
	@%p3 bra 	$L__BB1_3;
	cvta.to.global.u64 	%rd19, %rd13;
	mul.wide.s32 	%rd20, %r1, 4;
	add.s64 	%rd21, %rd19, %rd20;
	ld.global.nc.u32 	%r108, [%rd21];
$L__BB1_3:
	max.s32 	%r4, %r108, 0;
	setp.gt.s32 	%p4, %r67, %r4;
	setp.gt.s32 	%p5, %r68, 0;
	and.pred  	%p6, %p5, %p4;
	setp.le.s32 	%p7, %r68, %r67;
	and.pred  	%p8, %p7, %p6;
	sub.s32 	%r5, %r67, %r4;
	setp.ge.s32 	%p9, %r5, %r68;
	and.pred  	%p10, %p8, %p9;
	@%p10 bra 	$L__BB1_16;
	setp.lt.s32 	%p47, %r67, 1;
	@%p47 bra 	$L__BB1_58;
	and.b32  	%r6, %r67, 7;
	setp.lt.u32 	%p48, %r67, 8;
	mov.b32 	%r127, 0;
	@%p48 bra 	$L__BB1_8;
	and.b32  	%r127, %r67, 2147483640;
	neg.s32 	%r110, %r127;
	shl.b32 	%r9, %r66, 3;
	mul.wide.s32 	%rd135, %r66, 4;
	mov.u32 	%r109, %r1;
$L__BB1_7:
	.pragma "nounroll";
	mul.wide.s32 	%rd131, %r109, 4;
	add.s64 	%rd132, %rd3, %rd131;
	mov.b32 	%r100, 2147483647;
	st.global.u32 	[%rd132], %r100;
	add.s64 	%rd133, %rd1, %rd131;
	st.global.u32 	[%rd133], %r100;
	add.s64 	%rd134, %rd2, %rd131;
	st.global.u32 	[%rd134], %r100;
	add.s64 	%rd136, %rd132, %rd135;
	st.global.u32 	[%rd136], %r100;
	add.s64 	%rd137, %rd133, %rd135;
	st.global.u32 	[%rd137], %r100;
	add.s64 	%rd138, %rd134, %rd135;
	st.global.u32 	[%rd138], %r100;
	add.s64 	%rd139, %rd136, %rd135;
	st.global.u32 	[%rd139], %r100;
	add.s64 	%rd140, %rd137, %rd135;
	st.global.u32 	[%rd140], %r100;
	add.s64 	%rd141, %rd138, %rd135;
	st.global.u32 	[%rd141], %r100;
	add.s64 	%rd142, %rd139, %rd135;
	st.global.u32 	[%rd142], %r100;
	add.s64 	%rd143, %rd140, %rd135;
	st.global.u32 	[%rd143], %r100;
	add.s64 	%rd144, %rd141, %rd135;
	st.global.u32 	[%rd144], %r100;
	add.s64 	%rd145, %rd142, %rd135;
	st.global.u32 	[%rd145], %r100;
	add.s64 	%rd146, %rd143, %rd135;
	st.global.u32 	[%rd146], %r100;
	add.s64 	%rd147, %rd144, %rd135;
	st.global.u32 	[%rd147], %r100;
	add.s64 	%rd148, %rd145, %rd135;
	st.global.u32 	[%rd148], %r100;
	add.s64 	%rd149, %rd146, %rd135;
	st.global.u32 	[%rd149], %r100;
	add.s64 	%rd150, %rd147, %rd135;
	st.global.u32 	[%rd150], %r100;
	add.s64 	%rd151, %rd148, %rd135;
	st.global.u32 	[%rd151], %r100;
	add.s64 	%rd152, %rd149, %rd135;
	st.global.u32 	[%rd152], %r100;
	add.s64 	%rd153, %rd150, %rd135;
	st.global.u32 	[%rd153], %r100;
	add.s64 	%rd154, %rd151, %rd135;
	st.global.u32 	[%rd154], %r100;
	add.s64 	%rd155, %rd152, %rd135;
	st.global.u32 	[%rd155], %r100;
	add.s64 	%rd156, %rd153, %rd135;
	st.global.u32 	[%rd156], %r100;
	add.s32 	%r110, %r110, 8;
	add.s32 	%r109, %r109, %r9;
	setp.eq.s32 	%p49, %r110, 0;
	@%p49 bra 	$L__BB1_8;
	bra.uni 	$L__BB1_7;
$L__BB1_8:
	setp.eq.s32 	%p50, %r6, 0;
	@%p50 bra 	$L__BB1_58;
	and.b32  	%r61, %r67, 3;
	setp.lt.u32 	%p51, %r6, 4;
	@%p51 bra 	$L__BB1_11;
	mad.lo.s32 	%r101, %r127, %r66, %r1;
	mul.wide.s32 	%rd157, %r101, 4;
	add.s64 	%rd158, %rd3, %rd157;
	mov.b32 	%r102, 2147483647;
	st.global.u32 	[%rd158], %r102;
	add.s64 	%rd159, %rd1, %rd157;
	st.global.u32 	[%rd159], %r102;
	add.s64 	%rd160, %rd2, %rd157;
	st.global.u32 	[%rd160], %r102;
	mul.wide.s32 	%rd161, %r66, 4;
	add.s64 	%rd162, %rd158, %rd161;
	st.global.u32 	[%rd162], %r102;
	add.s64 	%rd163, %rd159, %rd161;
	st.global.u32 	[%rd163], %r102;
	add.s64 	%rd164, %rd160, %rd161;
	st.global.u32 	[%rd164], %r102;
	add.s64 	%rd165, %rd162, %rd161;
	st.global.u32 	[%rd165], %r102;
	add.s64 	%rd166, %rd163, %rd161;
	st.global.u32 	[%rd166], %r102;
	add.s64 	%rd167, %rd164, %rd161;
	st.global.u32 	[%rd167], %r102;
	add.s64 	%rd168, %rd165, %rd161;
	st.global.u32 	[%rd168], %r102;
	add.s64 	%rd169, %rd166, %rd161;
	st.global.u32 	[%rd169], %r102;
	add.s64 	%rd170, %rd167, %rd161;
	st.global.u32 	[%rd170], %r102;
	add.s32 	%r127, %r127, 4;
$L__BB1_11:
	setp.eq.s32 	%p52, %r61, 0;
	@%p52 bra 	$L__BB1_58;
	setp.eq.s32 	%p53, %r61, 1;
	@%p53 bra 	$L__BB1_14;
	mad.lo.s32 	%r103, %r127, %r66, %r1;
	mul.wide.s32 	%rd171, %r103, 4;
	add.s64 	%rd172, %rd3, %rd171;
	mov.b32 	%r104, 2147483647;
	st.global.u32 	[%rd172], %r104;
	add.s64 	%rd173, %rd1, %rd171;
	st.global.u32 	[%rd173], %r104;
	add.s64 	%rd174, %rd2, %rd171;
	st.global.u32 	[%rd174], %r104;
	mul.wide.s32 	%rd175, %r66, 4;
	add.s64 	%rd176, %rd172, %rd175;
	st.global.u32 	[%rd176], %r104;
	add.s64 	%rd177, %rd173, %rd175;
	st.global.u32 	[%rd177], %r104;
	add.s64 	%rd178, %rd174, %rd175;
	st.global.u32 	[%rd178], %r104;
	add.s32 	%r127, %r127, 2;
$L__BB1_14:
	and.b32  	%r105, %r67, 1;
	setp.eq.b32 	%p54, %r105, 1;
	not.pred 	%p55, %p54;
	@%p55 bra 	$L__BB1_58;
	mad.lo.s32 	%r106, %r127, %r66, %r1;
	mul.wide.s32 	%rd179, %r106, 4;
	add.s64 	%rd180, %rd3, %rd179;
	mov.b32 	%r107, 2147483647;
	st.global.u32 	[%rd180], %r107;
	add.s64 	%rd181, %rd1, %rd179;
	st.global.u32 	[%rd181], %r107;
	add.s64 	%rd182, %rd2, %rd179;
	st.global.u32 	[%rd182], %r107;
	bra.uni 	$L__BB1_58;
$L__BB1_16:
	add.s32 	%r73, %r68, %r4;
	add.s32 	%r116, %r73, -1;
	setp.lt.s32 	%p11, %r116, 1;
	@%p11 bra 	$L__BB1_28;
	add.s32 	%r76, %r73, -2;
	and.b32  	%r15, %r116, 7;
	setp.lt.u32 	%p12, %r76, 7;
	mov.b32 	%r114, 0;
	@%p12 bra 	$L__BB1_20;
	and.b32  	%r114, %r116, 2147483640;
	neg.s32 	%r112, %r114;
	shl.b32 	%r18, %r66, 3;
	mul.wide.s32 	%rd26, %r66, 4;
	mov.u32 	%r111, %r1;
$L__BB1_19:
	.pragma "nounroll";
	mul.wide.s32 	%rd22, %r111, 4;
	add.s64 	%rd23, %rd3, %rd22;
	mov.b32 	%r77, 2147483647;
	st.global.u32 	[%rd23], %r77;
	add.s64 	%rd24, %rd1, %rd22;
	st.global.u32 	[%rd24], %r77;
	add.s64 	%rd25, %rd2, %rd22;
	st.global.u32 	[%rd25], %r77;
	add.s64 	%rd27, %rd23, %rd26;
	st.global.u32 	[%rd27], %r77;
	add.s64 	%rd28, %rd24, %rd26;
	st.global.u32 	[%rd28], %r77;
	add.s64 	%rd29, %rd25, %rd26;
	st.global.u32 	[%rd29], %r77;
	add.s64 	%rd30, %rd27, %rd26;
	st.global.u32 	[%rd30], %r77;
	add.s64 	%rd31, %rd28, %rd26;
	st.global.u32 	[%rd31], %r77;
	add.s64 	%rd32, %rd29, %rd26;
	st.global.u32 	[%rd32], %r77;
	add.s64 	%rd33, %rd30, %rd26;
	st.global.u32 	[%rd33], %r77;
	add.s64 	%rd34, %rd31, %rd26;
	st.global.u32 	[%rd34], %r77;
	add.s64 	%rd35, %rd32, %rd26;
	st.global.u32 	[%rd35], %r77;
	add.s64 	%rd36, %rd33, %rd26;
	st.global.u32 	[%rd36], %r77;
	add.s64 	%rd37, %rd34, %rd26;
	st.global.u32 	[%rd37], %r77;
	add.s64 	%rd38, %rd35, %rd26;
	st.global.u32 	[%rd38], %r77;
	add.s64 	%rd39, %rd36, %rd26;
	st.global.u32 	[%rd39], %r77;
	add.s64 	%rd40, %rd37, %rd26;
	st.global.u32 	[%rd40], %r77;
	add.s64 	%rd41, %rd38, %rd26;
	st.global.u32 	[%rd41], %r77;
	add.s64 	%rd42, %rd39, %rd26;
	st.global.u32 	[%rd42], %r77;
	add.s64 	%rd43, %rd40, %rd26;
	st.global.u32 	[%rd43], %r77;
	add.s64 	%rd44, %rd41, %rd26;
	st.global.u32 	[%rd44], %r77;
	add.s64 	%rd45, %rd42, %rd26;
	st.global.u32 	[%rd45], %r77;
	add.s64 	%rd46, %rd43, %rd26;
	st.global.u32 	[%rd46], %r77;
	add.s64 	%rd47, %rd44, %rd26;
	st.global.u32 	[%rd47], %r77;
	add.s32 	%r112, %r112, 8;
	add.s32 	%r111, %r111, %r18;
	setp.ne.s32 	%p13, %r112, 0;
	@%p13 bra 	$L__BB1_19;
$L__BB1_20:
	setp.eq.s32 	%p14, %r15, 0;
	@%p14 bra 	$L__BB1_28;
	and.b32  	%r24, %r116, 3;
	setp.lt.u32 	%p15, %r15, 4;
	@%p15 bra 	$L__BB1_23;
	mad.lo.s32 	%r78, %r114, %r66, %r1;
	mul.wide.s32 	%rd48, %r78, 4;
	add.s64 	%rd49, %rd3, %rd48;
	mov.b32 	%r79, 2147483647;
	st.global.u32 	[%rd49], %r79;
	add.s64 	%rd50, %rd1, %rd48;
	st.global.u32 	[%rd50], %r79;
	add.s64 	%rd51, %rd2, %rd48;
	st.global.u32 	[%rd51], %r79;
	mul.wide.s32 	%rd52, %r66, 4;
	add.s64 	%rd53, %rd49, %rd52;
	st.global.u32 	[%rd53], %r79;
	add.s64 	%rd54, %rd50, %rd52;
	st.global.u32 	[%rd54], %r79;
	add.s64 	%rd55, %rd51, %rd52;
	st.global.u32 	[%rd55], %r79;
	add.s64 	%rd56, %rd53, %rd52;
	st.global.u32 	[%rd56], %r79;
	add.s64 	%rd57, %rd54, %rd52;
	st.global.u32 	[%rd57], %r79;
	add.s64 	%rd58, %rd55, %rd52;
	st.global.u32 	[%rd58], %r79;
	add.s64 	%rd59, %rd56, %rd52;
	st.global.u32 	[%rd59], %r79;
	add.s64 	%rd60, %rd57, %rd52;
	st.global.u32 	[%rd60], %r79;
	add.s64 	%rd61, %rd58, %rd52;
	st.global.u32 	[%rd61], %r79;
	add.s32 	%r114, %r114, 4;
$L__BB1_23:
	setp.eq.s32 	%p16, %r24, 0;
	@%p16 bra 	$L__BB1_28;
	setp.eq.s32 	%p17, %r24, 1;
	@%p17 bra 	$L__BB1_26;
	mad.lo.s32 	%r80, %r114, %r66, %r1;
	mul.wide.s32 	%rd62, %r80, 4;
	add.s64 	%rd63, %rd3, %rd62;
	mov.b32 	%r81, 2147483647;
	st.global.u32 	[%rd63], %r81;
	add.s64 	%rd64, %rd1, %rd62;
	st.global.u32 	[%rd64], %r81;
	add.s64 	%rd65, %rd2, %rd62;
	st.global.u32 	[%rd65], %r81;
	mul.wide.s32 	%rd66, %r66, 4;
	add.s64 	%rd67, %rd63, %rd66;
	st.global.u32 	[%rd67], %r81;
	add.s64 	%rd68, %rd64, %rd66;
	st.global.u32 	[%rd68], %r81;
	add.s64 	%rd69, %rd65, %rd66;
	st.global.u32 	[%rd69], %r81;
	add.s32 	%r114, %r114, 2;
$L__BB1_26:
	and.b32  	%r82, %r116, 1;
	setp.eq.b32 	%p18, %r82, 1;
	not.pred 	%p19, %p18;
	@%p19 bra 	$L__BB1_28;
	mad.lo.s32 	%r83, %r114, %r66, %r1;
	mul.wide.s32 	%rd70, %r83, 4;
	add.s64 	%rd71, %rd3, %rd70;
	mov.b32 	%r84, 2147483647;
	st.global.u32 	[%rd71], %r84;
	add.s64 	%rd72, %rd1, %rd70;
	st.global.u32 	[%rd72], %r84;
	add.s64 	%rd73, %rd2, %rd70;
	st.global.u32 	[%rd73], %r84;
$L__BB1_28:
	setp.eq.s32 	%p20, %r68, 1;
	@%p20 bra 	$L__BB1_37;
	setp.ge.s32 	%p21, %r116, %r67;
	@%p21 bra 	$L__BB1_58;
$L__BB1_30:
	mov.u32 	%r29, %r116;
	add.s32 	%r116, %r29, 1;
	sub.s32 	%r31, %r116, %r68;
	mov.f32 	%f53, 0fFF800000;
	mov.f32 	%f54, 0f7F800000;
	mov.b32 	%r117, 0;
$L__BB1_31:
	add.s32 	%r86, %r31, %r117;
	mad.lo.s32 	%r87, %r86, %r66, %r1;
	mul.wide.s32 	%rd74, %r87, 4;
	add.s64 	%rd75, %rd5, %rd74;
	ld.global.nc.f32 	%f3, [%rd75];
	add.s64 	%rd76, %rd4, %rd74;
	ld.global.nc.f32 	%f4, [%rd76];
	abs.f32 	%f21, %f3;
	setp.nan.f32 	%p22, %f21, %f21;
	abs.f32 	%f22, %f4;
	setp.nan.f32 	%p23, %f22, %f22;
	or.pred  	%p1, %p22, %p23;
	@%p1 bra 	$L__BB1_33;
	setp.gt.f32 	%p24, %f3, %f53;
	selp.f32 	%f53, %f3, %f53, %p24;
	setp.lt.f32 	%p25, %f4, %f54;
	selp.f32 	%f54, %f4, %f54, %p25;
	add.s32 	%r117, %r117, 1;
	setp.eq.s32 	%p26, %r117, %r68;
	@%p26 bra 	$L__BB1_33;
	bra.uni 	$L__BB1_31;
$L__BB1_33:
	mad.lo.s32 	%r34, %r29, %r66, %r1;
	@%p1 bra 	$L__BB1_34;
	bra.uni 	$L__BB1_36;
$L__BB1_34:
	mul.wide.s32 	%rd81, %r34, 4;
	add.s64 	%rd82, %rd3, %rd81;
	mov.b32 	%r88, 2147483647;
	st.global.u32 	[%rd82], %r88;
	add.s64 	%rd83, %rd1, %rd81;
	st.global.u32 	[%rd83], %r88;
	add.s64 	%rd84, %rd2, %rd81;
	st.global.u32 	[%rd84], %r88;
$L__BB1_35:
	setp.eq.s32 	%p27, %r116, %r67;
	@%p27 bra 	$L__BB1_58;
	bra.uni 	$L__BB1_30;
$L__BB1_36:
	mul.wide.s32 	%rd77, %r34, 4;
	add.s64 	%rd78, %rd3, %rd77;
	st.global.f32 	[%rd78], %f53;
	add.s64 	%rd79, %rd2, %rd77;
	st.global.f32 	[%rd79], %f54;
	add.f32 	%f24, %f53, %f54;
	mul.f32 	%f25, %f24, 0f3F000000;
	add.s64 	%rd80, %rd1, %rd77;
	st.global.f32 	[%rd80], %f25;
	bra.uni 	$L__BB1_35;
$L__BB1_37:
	and.b32  	%r35, %r5, 3;
	setp.eq.s32 	%p28, %r35, 0;
	mov.u32 	%r120, %r4;
	@%p28 bra 	$L__BB1_43;
	mad.lo.s32 	%r119, %r66, %r4, %r1;
	neg.s32 	%r118, %r35;
	add.s32 	%r120, %r4, %r35;
$L__BB1_39:
	.pragma "nounroll";
	mul.wide.s32 	%rd85, %r119, 4;
	add.s64 	%rd86, %rd5, %rd85;
	ld.global.nc.f32 	%f9, [%rd86];
	add.s64 	%rd87, %rd4, %rd85;
	ld.global.nc.f32 	%f10, [%rd87];
	abs.f32 	%f26, %f9;
	setp.num.f32 	%p29, %f26, %f26;
	abs.f32 	%f27, %f10;
	setp.num.f32 	%p30, %f27, %f27;
	and.pred  	%p31, %p29, %p30;
	@%p31 bra 	$L__BB1_41;
	add.s64 	%rd89, %rd3, %rd85;
	mov.b32 	%r89, 2147483647;
	st.global.u32 	[%rd89], %r89;
	add.s64 	%rd90, %rd1, %rd85;
	st.global.u32 	[%rd90], %r89;
	add.s64 	%rd91, %rd2, %rd85;
	st.global.u32 	[%rd91], %r89;
	bra.uni 	$L__BB1_42;
$L__BB1_41:
	add.s64 	%rd93, %rd3, %rd85;
	st.global.f32 	[%rd93], %f9;
	add.s64 	%rd94, %rd2, %rd85;
	st.global.f32 	[%rd94], %f10;
	add.f32 	%f29, %f9, %f10;
	mul.f32 	%f30, %f29, 0f3F000000;
	add.s64 	%rd95, %rd1, %rd85;
	st.global.f32 	[%rd95], %f30;
$L__BB1_42:
	add.s32 	%r119, %r119, %r66;
	add.s32 	%r118, %r118, 1;
	setp.ne.s32 	%p32, %r118, 0;
	@%p32 bra 	$L__BB1_39;
$L__BB1_43:
	sub.s32 	%r90, %r4, %r67;
	setp.gt.u32 	%p33, %r90, -4;
	@%p33 bra 	$L__BB1_58;
	sub.s32 	%r125, %r120, %r67;
	mul.lo.s32 	%r91, %r120, %r66;
	add.s32 	%r92, %r91, %r66;
	add.s32 	%r124, %r1, %r92;
	shl.b32 	%r46, %r66, 2;
	add.s32 	%r93, %r120, 2;
	mad.lo.s32 	%r123, %r66, %r93, %r1;
	add.s32 	%r94, %r120, 3;
	mad.lo.s32 	%r122, %r66, %r94, %r1;
	add.s32 	%r121, %r1, %r91;
	mul.wide.s32 	%rd8, %r66, 4;
$L__BB1_45:
	mul.wide.s32 	%rd96, %r121, 4;
	add.s64 	%rd6, %rd5, %rd96;
	ld.global.nc.f32 	%f11, [%rd6];
	add.s64 	%rd7, %rd4, %rd96;
	ld.global.nc.f32 	%f12, [%rd7];
	abs.f32 	%f31, %f11;
	setp.num.f32 	%p34, %f31, %f31;
	abs.f32 	%f32, %f12;
	setp.num.f32 	%p35, %f32, %f32;
	and.pred  	%p36, %p34, %p35;
	@%p36 bra 	$L__BB1_47;
	add.s64 	%rd98, %rd3, %rd96;
	mov.b32 	%r95, 2147483647;
	st.global.u32 	[%rd98], %r95;
	add.s64 	%rd99, %rd1, %rd96;
	st.global.u32 	[%rd99], %r95;
	add.s64 	%rd100, %rd2, %rd96;
	st.global.u32 	[%rd100], %r95;
	bra.uni 	$L__BB1_48;
$L__BB1_47:
	add.s64 	%rd102, %rd3, %rd96;
	st.global.f32 	[%rd102], %f11;
	add.s64 	%rd103, %rd2, %rd96;
	st.global.f32 	[%rd103], %f12;
	add.f32 	%f34, %f11, %f12;
	mul.f32 	%f35, %f34, 0f3F000000;
	add.s64 	%rd104, %rd1, %rd96;
	st.global.f32 	[%rd104], %f35;
$L__BB1_48:
	add.s64 	%rd9, %rd6, %rd8;
	ld.global.nc.f32 	%f13, [%rd9];
	add.s64 	%rd10, %rd7, %rd8;
	ld.global.nc.f32 	%f14, [%rd10];
	abs.f32 	%f36, %f13;
	setp.num.f32 	%p37, %f36, %f36;
	abs.f32 	%f37, %f14;
	setp.num.f32 	%p38, %f37, %f37;
	and.pred  	%p39, %p37, %p38;
	@%p39 bra 	$L__BB1_50;
	mul.wide.s32 	%rd105, %r124, 4;
	add.s64 	%rd106, %rd3, %rd105;
	mov.b32 	%r96, 2147483647;
	st.global.u32 	[%rd106], %r96;
	add.s64 	%rd107, %rd1, %rd105;
	st.global.u32 	[%rd107], %r96;
	add.s64 	%rd108, %rd2, %rd105;
	st.global.u32 	[%rd108], %r96;
	bra.uni 	$L__BB1_51;
$L__BB1_50:
	mul.wide.s32 	%rd109, %r124, 4;
	add.s64 	%rd110, %rd3, %rd109;
	st.global.f32 	[%rd110], %f13;
	add.s64 	%rd111, %rd2, %rd109;
	st.global.f32 	[%rd111], %f14;
	add.f32 	%f39, %f13, %f14;
	mul.f32 	%f40, %f39, 0f3F000000;
	add.s64 	%rd112, %rd1, %rd109;
	st.global.f32 	[%rd112], %f40;
$L__BB1_51:
	add.s64 	%rd11, %rd9, %rd8;
	ld.global.nc.f32 	%f15, [%rd11];
	add.s64 	%rd12, %rd10, %rd8;
	ld.global.nc.f32 	%f16, [%rd12];
	abs.f32 	%f41, %f15;
	setp.num.f32 	%p40, %f41, %f41;
	abs.f32 	%f42, %f16;
	setp.num.f32 	%p41, %f42, %f42;
	and.pred  	%p42, %p40, %p41;
	@%p42 bra 	$L__BB1_53;
	mul.wide.s32 	%rd113, %r123, 4;
	add.s64 	%rd114, %rd3, %rd113;
	mov.b32 	%r97, 2147483647;
	st.global.u32 	[%rd114], %r97;
	add.s64 	%rd115, %rd1, %rd113;
	st.global.u32 	[%rd115], %r97;
	add.s64 	%rd116, %rd2, %rd113;
	st.global.u32 	[%rd116], %r97;
	bra.uni 	$L__BB1_54;
$L__BB1_53:
	mul.wide.s32 	%rd117, %r123, 4;
	add.s64 	%rd118, %rd3, %rd117;
	st.global.f32 	[%rd118], %f15;
	add.s64 	%rd119, %rd2, %rd117;
	st.global.f32 	[%rd119], %f16;
	add.f32 	%f44, %f15, %f16;
	mul.f32 	%f45, %f44, 0f3F000000;
	add.s64 	%rd120, %rd1, %rd117;
	st.global.f32 	[%rd120], %f45;
$L__BB1_54:
	add.s64 	%rd121, %rd11, %rd8;
	ld.global.nc.f32 	%f17, [%rd121];
	add.s64 	%rd122, %rd12, %rd8;
	ld.global.nc.f32 	%f18, [%rd122];
	abs.f32 	%f46, %f17;
	setp.num.f32 	%p43, %f46, %f46;
	abs.f32 	%f47, %f18;
	setp.num.f32 	%p44, %f47, %f47;
	and.pred  	%p45, %p43, %p44;
	@%p45 bra 	$L__BB1_56;
	mul.wide.s32 	%rd123, %r122, 4;
	add.s64 	%rd124, %rd3, %rd123;
	mov.b32 	%r98, 2147483647;
	st.global.u32 	[%rd124], %r98;
	add.s64 	%rd125, %rd1, %rd123;
	st.global.u32 	[%rd125], %r98;
	add.s64 	%rd126, %rd2, %rd123;
	st.global.u32 	[%rd126], %r98;
	bra.uni 	$L__BB1_57;
$L__BB1_56:
	mul.wide.s32 	%rd127, %r122, 4;
	add.s64 	%rd128, %rd3, %rd127;
	st.global.f32 	[%rd128], %f17;
	add.s64 	%rd129, %rd2, %rd127;
	st.global.f32 	[%rd129], %f18;
	add.f32 	%f49, %f17, %f18;
	mul.f32 	%f50, %f49, 0f3F000000;
	add.s64 	%rd130, %rd1, %rd127;
	st.global.f32 	[%rd130], %f50;
$L__BB1_57:
	add.s32 	%r125, %r125, 4;
	add.s32 	%r124, %r124, %r46;
	add.s32 	%r123, %r123, %r46;
	add.s32 	%r122, %r122, %r46;
	add.s32 	%r121, %r121, %r46;
	setp.eq.s32 	%p46, %r125, 0;
	@%p46 bra 	$L__BB1_58;
	bra.uni 	$L__BB1_45;
$L__BB1_58:
	ret;

}


// ===== COMPILED SASS (sm_100) =====

	.target	sm_100

	.elftype	@"ET_EXEC"


//--------------------- .note.nv.tkinfo           --------------------------
	.section	.note.nv.tkinfo,"",@"SHT_NOTE"
	.sectionflags	@"SHF_NOTE_NV_TKINFO"
	.tkinfo
        /*0018*/ 	.word	0x00000002
        /*0030*/ 	.string	""
        /*0030*/ 	.string	"ptxas"
        /*0030*/ 	.string	"Cuda compilation tools, release 13.0, V13.0.88"
        /*0030*/ 	.string	"Build cuda_13.0.r13.0/compiler.36424714_0"
        /*0030*/ 	.string	"-arch sm_100 -m 64 "



//--------------------- .note.nv.cuinfo           --------------------------
	.section	.note.nv.cuinfo,"",@"SHT_NOTE"
	.sectionflags	@"SHF_NOTE_NV_CUINFO"
        /*0018*/ 	.short	0x0002
        /*001a*/ 	.short	0x0064
        /*001c*/ 	.short	0x0082
	.zero		2


//--------------------- .nv.info                  --------------------------
	.section	.nv.info,"",@"SHT_CUDA_INFO"
	.align	4


	//----- nvinfo : EIATTR_REGCOUNT
	.align		4
        /*0000*/ 	.byte	0x04, 0x2f
        /*0002*/ 	.short	(.L_1 - .L_0)
	.align		4
.L_0:
        /*0004*/ 	.word	index@(donchian_batch_f32)
        /*0008*/ 	.word	0x00000020


	//----- nvinfo : EIATTR_FRAME_SIZE
	.align		4
.L_1:
        /*000c*/ 	.byte	0x04, 0x11
        /*000e*/ 	.short	(.L_3 - .L_2)
	.align		4
.L_2:
        /*0010*/ 	.word	index@(donchian_batch_f32)
        /*0014*/ 	.word	0x00000000


	//----- nvinfo : EIATTR_REGCOUNT
	.align		4
.L_3:
        /*0018*/ 	.byte	0x04, 0x2f
        /*001a*/ 	.short	(.L_5 - .L_4)
	.align		4
.L_4:
        /*001c*/ 	.word	index@(donchian_many_series_one_param_f32)
        /*0020*/ 	.word	0x00000020


	//----- nvinfo : EIATTR_FRAME_SIZE
	.align		4
.L_5:
        /*0024*/ 	.byte	0x04, 0x11
        /*0026*/ 	.short	(.L_7 - .L_6)
	.align		4
.L_6:
        /*0028*/ 	.word	index@(donchian_many_series_one_param_f32)
        /*002c*/ 	.word	0x00000000


	//----- nvinfo : EIATTR_MIN_STACK_SIZE
	.align		4
.L_7:
        /*0030*/ 	.byte	0x04, 0x12
        /*0032*/ 	.short	(.L_9 - .L_8)
	.align		4
.L_8:
        /*0034*/ 	.word	index@(donchian_many_series_one_param_f32)
        /*0038*/ 	.word	0x00000000


	//----- nvinfo : EIATTR_MIN_STACK_SIZE
	.align		4
.L_9:
        /*003c*/ 	.byte	0x04, 0x12
        /*003e*/ 	.short	(.L_11 - .L_10)
	.align		4
.L_10:
        /*0040*/ 	.word	index@(donchian_batch_f32)
        /*0044*/ 	.word	0x00000000
.L_11:


//--------------------- .nv.compat                --------------------------
	.section	.nv.compat,"",@"SHT_CUDA_COMPAT_INFO"
	.align	4
        /*0000*/ 	.byte	0x02, 0x09, 0x00, 0x00, 0x02, 0x02, 0x01, 0x00, 0x02, 0x05, 0x05, 0x00, 0x03, 0x07, 0x01, 0x01
        /*0010*/ 	.byte	0x02, 0x03, 0x00, 0x00, 0x02, 0x06, 0x01, 0x00, 0x04, 0x0b, 0x08, 0x00, 0x09, 0x00, 0x00, 0x00
        /*0020*/ 	.byte	0x00, 0x00, 0x00, 0x00


//--------------------- .nv.info.donchian_many_series_one_param_f32 --------------------------
	.section	.nv.info.donchian_many_series_one_param_f32,"",@"SHT_CUDA_INFO"
	.sectionflags	@""
	.align	4


	//----- nvinfo : EIATTR_CUDA_API_VERSION
	.align		4
        /*0000*/ 	.byte	0x04, 0x37
        /*0002*/ 	.short	(.L_13 - .L_12)
.L_12:
        /*0004*/ 	.word	0x00000082


	//----- nvinfo : EIATTR_KPARAM_INFO
	.align		4
.L_13:
        /*0008*/ 	.byte	0x04, 0x17
        /*000a*/ 	.short	(.L_15 - .L_14)
.L_14:
        /*000c*/ 	.word	0x00000000
        /*0010*/ 	.short	0x0008
        /*0012*/ 	.short	0x0038
        /*0014*/ 	.byte	0x00, 0xf5, 0x21, 0x00


	//----- nvinfo : EIATTR_KPARAM_INFO
	.align		4
.L_15:
        /*0018*/ 	.byte	0x04, 0x17
        /*001a*/ 	.short	(.L_17 - .L_16)
.L_16:
        /*001c*/ 	.word	0x00000000
        /*0020*/ 	.short	0x0007
        /*0022*/ 	.short	0x0030
        /*0024*/ 	.byte	0x00, 0xf5, 0x21, 0x00


	//----- nvinfo : EIATTR_KPARAM_INFO
	.align		4
.L_17:
        /*0028*/ 	.byte	0x04, 0x17
        /*002a*/ 	.short	(.L_19 - .L_18)
.L_18:
        /*002c*/ 	.word	0x00000000
        /*0030*/ 	.short	0x0006
        /*0032*/ 	.short	0x0028
        /*0034*/ 	.byte	0x00, 0xf5, 0x21, 0x00


	//----- nvinfo : EIATTR_KPARAM_INFO
	.align		4
.L_19:
        /*0038*/ 	.byte	0x04, 0x17
        /*003a*/ 	.short	(.L_21 - .L_20)
.L_20:
        /*003c*/ 	.word	0x00000000
        /*0040*/ 	.short	0x0005
        /*0042*/ 	.short	0x0020
        /*0044*/ 	.byte	0x00, 0xf0, 0x11, 0x00


	//----- nvinfo : EIATTR_KPARAM_INFO
	.align		4
.L_21:
        /*0048*/ 	.byte	0x04, 0x17
        /*004a*/ 	.short	(.L_23 - .L_22)
.L_22:
        /*004c*/ 	.word	0x00000000
        /*0050*/ 	.short	0x0004
        /*0052*/ 	.short	0x001c
        /*0054*/ 	.byte	0x00, 0xf0, 0x11, 0x00


	//----- nvinfo : EIATTR_KPARAM_INFO
	.align		4
.L_23:
        /*0058*/ 	.byte	0x04, 0x17
        /*005a*/ 	.short	(.L_25 - .L_24)
.L_24:
        /*005c*/ 	.word	0x00000000
        /*0060*/ 	.short	0x0003
        /*0062*/ 	.short	0x0018
        /*0064*/ 	.byte	0x00, 0xf0, 0x11, 0x00


	//----- nvinfo : EIATTR_KPARAM_INFO
	.align		4
.L_25:
        /*0068*/ 	.byte	0x04, 0x17
        /*006a*/ 	.short	(.L_27 - .L_26)
.L_26:
        /*006c*/ 	.word	0x00000000
        /*0070*/ 	.short	0x0002
        /*0072*/ 	.short	0x0010
        /*0074*/ 	.byte	0x00, 0xf5, 0x21, 0x00


	//----- nvinfo : EIATTR_KPARAM_INFO
	.align		4
.L_27:
        /*0078*/ 	.byte	0x04, 0x17
        /*007a*/ 	.short	(.L_29 - .L_28)
.L_28:
        /*007c*/ 	.word	0x00000000
        /*0080*/ 	.short	0x0001
        /*0082*/ 	.short	0x0008
        /*0084*/ 	.byte	0x00, 0xf5, 0x21, 0x00


	//----- nvinfo : EIATTR_KPARAM_INFO
	.align		4
.L_29:
        /*0088*/ 	.byte	0x04, 0x17
        /*008a*/ 	.short	(.L_31 - .L_30)
.L_30:
        /*008c*/ 	.word	0x00000000
        /*0090*/ 	.short	0x0000
        /*0092*/ 	.short	0x0000
        /*0094*/ 	.byte	0x00, 0xf5, 0x21, 0x00


	//----- nvinfo : EIATTR_SPARSE_MMA_MASK
	.align		4
.L_31:
        /*0098*/ 	.byte	0x03, 0x50
        /*009a*/ 	.short	0x0000


	//----- nvinfo : EIATTR_MAXREG_COUNT
	.align		4
        /*009c*/ 	.byte	0x03, 0x1b
        /*009e*/ 	.short	0x00ff


	//----- nvinfo : EIATTR_MERCURY_ISA_VERSION
	.align		4
        /*00a0*/ 	.byte	0x03, 0x5f
        /*00a2*/ 	.short	0x0101


	//----- nvinfo : EIATTR_VRC_CTA_INIT_COUNT
	.align		4
        /*00a4*/ 	.byte	0x02, 0x4a
	.zero		1
	.zero		1


	//----- nvinfo : EIATTR_EXIT_INSTR_OFFSETS
	.align		4
        /*00a8*/ 	.byte	0x04, 0x1c
        /*00aa*/ 	.short	(.L_33 - .L_32)


	//   ....[0]....
.L_32:
        /*00ac*/ 	.word	0x00000080


	//   ....[1]....
        /*00b0*/ 	.word	0x000001d0


	//   ....[2]....
        /*00b4*/ 	.word	0x000005e0


	//   ....[3]....
        /*00b8*/ 	.word	0x00000810


	//   ....[4]....
        /*00bc*/ 	.word	0x00000980


	//   ....[5]....
        /*00c0*/ 	.word	0x00000a40


	//   ....[6]....
        /*00c4*/ 	.word	0x000013b0


	//   ....[7]....
        /*00c8*/ 	.word	0x00001820


	//   ....[8]....
        /*00cc*/ 	.word	0x00001b20


	//   ....[9]....
        /*00d0*/ 	.word	0x00002260


	//----- nvinfo : EIATTR_CRS_STACK_SIZE
	.align		4
.L_33:
        /*00d4*/ 	.byte	0x04, 0x1e
        /*00d6*/ 	.short	(.L_35 - .L_34)
.L_34:
        /*00d8*/ 	.word	0x00000000


	//----- nvinfo : EIATTR_CBANK_PARAM_SIZE
	.align		4
.L_35:
        /*00dc*/ 	.byte	0x03, 0x19
        /*00de*/ 	.short	0x0040


	//----- nvinfo : EIATTR_PARAM_CBANK
	.align		4
        /*00e0*/ 	.byte	0x04, 0x0a
        /*00e2*/ 	.short	(.L_37 - .L_36)
	.align		4
.L_36:
        /*00e4*/ 	.word	index@(.nv.constant0.donchian_many_series_one_param_f32)
        /*00e8*/ 	.short	0x0380
        /*00ea*/ 	.short	0x0040


	//----- nvinfo : EIATTR_SW_WAR
	.align		4
.L_37:
        /*00ec*/ 	.byte	0x04, 0x36
        /*00ee*/ 	.short	(.L_39 - .L_38)
.L_38:
        /*00f0*/ 	.word	0x00000008
.L_39:


//--------------------- .nv.info.donchian_batch_f32 --------------------------
	.section	.nv.info.donchian_batch_f32,"",@"SHT_CUDA_INFO"
	.sectionflags	@""
	.align	4


	//----- nvinfo : EIATTR_CUDA_API_VERSION
	.align		4
        /*0000*/ 	.byte	0x04, 0x37
        /*0002*/ 	.short	(.L_41 - .L_40)
.L_40:
        /*0004*/ 	.word	0x00000082


	//----- nvinfo : EIATTR_KPARAM_INFO
	.align		4
.L_41:
        /*0008*/ 	.byte	0x04, 0x17
        /*000a*/ 	.short	(.L_43 - .L_42)
.L_42:
        /*000c*/ 	.word	0x00000000
        /*0010*/ 	.short	0x0008
        /*0012*/ 	.short	0x0038
        /*0014*/ 	.byte	0x00, 0xf5, 0x21, 0x00


	//----- nvinfo : EIATTR_KPARAM_INFO
	.align		4
.L_43:
        /*0018*/ 	.byte	0x04, 0x17
        /*001a*/ 	.short	(.L_45 - .L_44)
.L_44:
        /*001c*/ 	.word	0x00000000
        /*0020*/ 	.short	0x0007
        /*0022*/ 	.short	0x0030
        /*0024*/ 	.byte	0x00, 0xf5, 0x21, 0x00


	//----- nvinfo : EIATTR_KPARAM_INFO
	.align		4
.L_45:
        /*0028*/ 	.byte	0x04, 0x17
        /*002a*/ 	.short	(.L_47 - .L_46)
.L_46:
        /*002c*/ 	.word	0x00000000
        /*0030*/ 	.short	0x0006
        /*0032*/ 	.short	0x0028
        /*0034*/ 	.byte	0x00, 0xf5, 0x21, 0x00


	//----- nvinfo : EIATTR_KPARAM_INFO
	.align		4
.L_47:
        /*0038*/ 	.byte	0x04, 0x17
        /*003a*/ 	.short	(.L_49 - .L_48)
.L_48:
        /*003c*/ 	.word	0x00000000
        /*0040*/ 	.short	0x0005
        /*0042*/ 	.short	0x0020
        /*0044*/ 	.byte	0x00, 0xf0, 0x11, 0x00


	//----- nvinfo : EIATTR_KPARAM_INFO
	.align		4
.L_49:
        /*0048*/ 	.byte	0x04, 0x17
        /*004a*/ 	.short	(.L_51 - .L_50)
.L_50:
        /*004c*/ 	.word	0x00000000
        /*0050*/ 	.short	0x0004
        /*0052*/ 	.short	0x001c
        /*0054*/ 	.byte	0x00, 0xf0, 0x11, 0x00


	//----- nvinfo : EIATTR_KPARAM_INFO
	.align		4
.L_51:
        /*0058*/ 	.byte	0x04, 0x17
        /*005a*/ 	.short	(.L_53 - .L_52)
.L_52:
        /*005c*/ 	.word	0x00000000
        /*0060*/ 	.short	0x0003
        /*0062*/ 	.short	0x0018
        /*0064*/ 	.byte	0x00, 0xf0, 0x11, 0x00


	//----- nvinfo : EIATTR_KPARAM_INFO
	.align		4
.L_53:
        /*0068*/ 	.byte	0x04, 0x17
        /*006a*/ 	.short	(.L_55 - .L_54)
.L_54:
        /*006c*/ 	.word	0x00000000
        /*0070*/ 	.short	0x0002
        /*0072*/ 	.short	0x0010
        /*0074*/ 	.byte	0x00, 0xf5, 0x21, 0x00


	//----- nvinfo : EIATTR_KPARAM_INFO
	.align		4
.L_55:
        /*0078*/ 	.byte	0x04, 0x17
        /*007a*/ 	.short	(.L_57 - .L_56)
.L_56:
        /*007c*/ 	.word	0x00000000
        /*0080*/ 	.short	0x0001
        /*0082*/ 	.short	0x0008
        /*0084*/ 	.byte	0x00, 0xf5, 0x21, 0x00


	//----- nvinfo : EIATTR_KPARAM_INFO
	.align		4
.L_57:
        /*0088*/ 	.byte	0x04, 0x17
        /*008a*/ 	.short	(.L_59 - .L_58)
.L_58:
        /*008c*/ 	.word	0x00000000
        /*0090*/ 	.short	0x0000
        /*0092*/ 	.short	0x0000
        /*0094*/ 	.byte	0x00, 0xf5, 0x21, 0x00


	//----- nvinfo : EIATTR_SPARSE_MMA_MASK
	.align		4
.L_59:
        /*0098*/ 	.byte	0x03, 0x50
        /*009a*/ 	.short	0x0000


	//----- nvinfo : EIATTR_MAXREG_COUNT
	.align		4
        /*009c*/ 	.byte	0x03, 0x1b
        /*009e*/ 	.short	0x00ff


	//----- nvinfo : EIATTR_MERCURY_ISA_VERSION
	.align		4
        /*00a0*/ 	.byte	0x03, 0x5f
        /*00a2*/ 	.short	0x0101


	//----- nvinfo : EIATTR_VRC_CTA_INIT_COUNT
	.align		4
        /*00a4*/ 	.byte	0x02, 0x4a
	.zero		1
	.zero		1


	//----- nvinfo : EIATTR_EXIT_INSTR_OFFSETS
	.align		4
        /*00a8*/ 	.byte	0x04, 0x1c
        /*00aa*/ 	.short	(.L_61 - .L_60)


	//   ....[0]....
.L_60:
        /*00ac*/ 	.word	0x00000070


	//   ....[1]....
        /*00b0*/ 	.word	0x000001d0


	//   ....[2]....
        /*00b4*/ 	.word	0x00000580


	//   ....[3]....
        /*00b8*/ 	.word	0x000006e0


	//   ....[4]....
        /*00bc*/ 	.word	0x000007e0


	//   ....[5]....
        /*00c0*/ 	.word	0x00000860


	//   ....[6]....
        /*00c4*/ 	.word	0x000008b0


	//   ....[7]....
        /*00c8*/ 	.word	0x00000c60


	//   ....[8]....
        /*00cc*/ 	.word	0x00000dc0


	//   ....[9]....
        /*00d0*/ 	.word	0x00000ec0


	//   ....[10]....
        /*00d4*/ 	.word	0x00000f40


	//   ....[11]....
        /*00d8*/ 	.word	0x000016e0


	//   ....[12]....
        /*00dc*/ 	.word	0x000019d0


	//   ....[13]....
        /*00e0*/ 	.word	0x00001fd0


	//   ....[14]....
        /*00e4*/ 	.word	0x00002240


	//   ....[15]....
        /*00e8*/ 	.word	0x00002340


	//   ....[16]....
        /*00ec*/ 	.word	0x000023d0


	//----- nvinfo : EIATTR_CRS_STACK_SIZE
	.align		4
.L_61:
        /*00f0*/ 	.byte	0x04, 0x1e
        /*00f2*/ 	.short	(.L_63 - .L_62)
.L_62:
        /*00f4*/ 	.word	0x00000000


	//----- nvinfo : EIATTR_CBANK_PARAM_SIZE
	.align		4
.L_63:
        /*00f8*/ 	.byte	0x03, 0x19
        /*00fa*/ 	.short	0x0040


	//----- nvinfo : EIATTR_PARAM_CBANK
	.align		4
        /*00fc*/ 	.byte	0x04, 0x0a
        /*00fe*/ 	.short	(.L_65 - .L_64)
	.align		4
.L_64:
        /*0100*/ 	.word	index@(.nv.constant0.donchian_batch_f32)
        /*0104*/ 	.short	0x0380
        /*0106*/ 	.short	0x0040


	//----- nvinfo : EIATTR_SW_WAR
	.align		4
.L_65:
        /*0108*/ 	.byte	0x04, 0x36
        /*010a*/ 	.short	(.L_67 - .L_66)
.L_66:
        /*010c*/ 	.word	0x00000008
.L_67:


//--------------------- .nv.callgraph             --------------------------
	.section	.nv.callgraph,"",@"SHT_CUDA_CALLGRAPH"
	.align	4
	.sectionentsize	8
	.align		4
        /*0000*/ 	.word	0x00000000
	.align		4
        /*0004*/ 	.word	0xffffffff
	.align		4
        /*0008*/ 	.word	0x00000000
	.align		4
        /*000c*/ 	.word	0xfffffffe
	.align		4
        /*0010*/ 	.word	0x00000000
	.align		4
        /*0014*/ 	.word	0xfffffffd
	.align		4
        /*0018*/ 	.word	0x00000000
	.align		4
        /*001c*/ 	.word	0xfffffffc


//--------------------- .text.donchian_many_series_one_param_f32 --------------------------
	.section	.text.donchian_many_series_one_param_f32,"ax",@progbits
	.align	128
        .global         donchian_many_series_one_param_f32
        .type           donchian_many_series_one_param_f32,@function
        .size           donchian_many_series_one_param_f32,(.L_x_62 - donchian_many_series_one_param_f32)
        .other          donchian_many_series_one_param_f32,@"STO_CUDA_ENTRY STV_DEFAULT"
donchian_many_series_one_param_f32:
.text.donchian_many_series_one_param_f32:
[----:B------:R-:W-:Y:S01]  /*0000*/  LDC R1, c[0x0][0x37c] ;  /* 0x0000df00ff017b82 */ /* 0x000fe20000000800 */
[----:B------:R-:W0:Y:S07]  /*0010*/  S2R R0, SR_TID.X ;  /* 0x0000000000007919 */ /* 0x000e2e0000002100 */
[----:B------:R-:W0:Y:S01]  /*0020*/  S2UR UR4, SR_CTAID.X ;  /* 0x00000000000479c3 */ /* 0x000e220000002500 */
[----:B------:R-:W1:Y:S07]  /*0030*/  LDCU UR5, c[0x0][0x398] ;  /* 0x00007300ff0577ac */ /* 0x000e6e0008000800 */
[----:B------:R-:W0:Y:S01]  /*0040*/  LDC R9, c[0x0][0x360] ;  /* 0x0000d800ff097b82 */ /* 0x000e220000000800 */
[----:B-1----:R-:W-:Y:S01]  /*0050*/  MOV R2, UR5 ;  /* 0x0000000500027c02 */ /* 0x002fe20008000f00 */
[----:B0-----:R-:W-:-:S05]  /*0060*/  IMAD R9, R9, UR4, R0 ;  /* 0x0000000409097c24 */ /* 0x001fca000f8e0200 */
[----:B------:R-:W-:-:S13]  /*0070*/  ISETP.GE.AND P0, PT, R9, R2, PT ;  /* 0x000000020900720c */ /* 0x000fda0003f06270 */
[----:B------:R-:W-:Y:S05]  /*0080*/  @P0 EXIT ;  /* 0x000000000000094d */ /* 0x000fea0003800000 */
[----:B------:R-:W0:Y:S01]  /*0090*/  LDCU.64 UR4, c[0x0][0x390] ;  /* 0x00007200ff0477ac */ /* 0x000e220008000a00 */
[----:B------:R-:W1:Y:S01]  /*00a0*/  LDC R0, c[0x0][0x39c] ;  /* 0x0000e700ff007b82 */ /* 0x000e620000000800 */
[----:B------:R-:W-:Y:S01]  /*00b0*/  HFMA2 R3, -RZ, RZ, 0, 0 ;  /* 0x00000000ff037431 */ /* 0x000fe200000001ff */
[----:B------:R-:W2:Y:S01]  /*00c0*/  LDCU UR6, c[0x0][0x3a0] ;  /* 0x00007400ff0677ac */ /* 0x000ea20008000800 */
[----:B0-----:R-:W-:-:S04]  /*00d0*/  UISETP.NE.U32.AND UP0, UPT, UR4, URZ, UPT ;  /* 0x000000ff0400728c */ /* 0x001fc8000bf05070 */
[----:B------:R-:W-:Y:S01]  /*00e0*/  UISETP.NE.AND.EX UP0, UPT, UR5, URZ, UPT, UP0 ;  /* 0x000000ff0500728c */ /* 0x000fe2000bf05300 */
[----:B------:R-:W0:Y:S08]  /*00f0*/  LDCU.64 UR4, c[0x0][0x358] ;  /* 0x00006b00ff0477ac */ /* 0x000e300008000a00 */
[----:B--2---:R-:W-:Y:S05]  /*0100*/  BRA.U !UP0, `(.L_x_0) ;  /* 0x00000001080c7547 */ /* 0x004fea000b800000 */
[----:B------:R-:W2:Y:S02]  /*0110*/  LDC.64 R4, c[0x0][0x390] ;  /* 0x0000e400ff047b82 */ /* 0x000ea40000000a00 */
[----:B--2---:R-:W-:-:S05]  /*0120*/  IMAD.WIDE R4, R9, 0x4, R4 ;  /* 0x0000000409047825 */ /* 0x004fca00078e0204 */
[----:B0-----:R2:W5:Y:S02]  /*0130*/  LDG.E.CONSTANT R3, desc[UR4][R4.64] ;  /* 0x0000000404037981 */ /* 0x001564000c1e9900 */
.L_x_0:
[----:B-----5:R-:W-:Y:S01]  /*0140*/  VIMNMX R3, PT, PT, RZ, R3, !PT ;  /* 0x00000003ff037248 */ /* 0x020fe20007fe0100 */
[----:B------:R-:W3:Y:S03]  /*0150*/  LDCU UR9, c[0x0][0x398] ;  /* 0x00007300ff0977ac */ /* 0x000ee60008000800 */
[CC--:B-1----:R-:W-:Y:S02]  /*0160*/  ISETP.GE.AND P0, PT, R3.reuse, R0.reuse, PT ;  /* 0x000000000300720c */ /* 0x0c2fe40003f06270 */
[----:B--2---:R-:W-:Y:S02]  /*0170*/  IADD3 R4, PT, PT, -R3, R0, RZ ;  /* 0x0000000003047210 */ /* 0x004fe40007ffe1ff */
[----:B------:R-:W-:Y:S02]  /*0180*/  ISETP.LT.AND P0, PT, RZ, UR6, !P0 ;  /* 0x00000006ff007c0c */ /* 0x000fe4000c701270 */
[----:B------:R-:W-:-:S02]  /*0190*/  ISETP.GE.AND P1, PT, R4, UR6, PT ;  /* 0x0000000604007c0c */ /* 0x000fc4000bf26270 */
[----:B------:R-:W-:-:S13]  /*01a0*/  ISETP.GE.AND P0, PT, R0, UR6, P0 ;  /* 0x0000000600007c0c */ /* 0x000fda0008706270 */
[----:B---3--:R-:W-:Y:S05]  /*01b0*/  @P0 BRA P1, `(.L_x_1) ;  /* 0x0000000800240947 */ /* 0x008fea0000800000 */
[----:B------:R-:W-:-:S13]  /*01c0*/  ISETP.GE.AND P0, PT, R0, 0x1, PT ;  /* 0x000000010000780c */ /* 0x000fda0003f06270 */
[----:B0-----:R-:W-:Y:S05]  /*01d0*/  @!P0 EXIT ;  /* 0x000000000000894d */ /* 0x001fea0003800000 */
[C---:B------:R-:W-:Y:S02]  /*01e0*/  ISETP.GE.U32.AND P0, PT, R0.reuse, 0x8, PT ;  /* 0x000000080000780c */ /* 0x040fe40003f06070 */
[----:B------:R-:W-:Y:S02]  /*01f0*/  LOP3.LUT R3, R0, 0x7, RZ, 0xc0, !PT ;  /* 0x0000000700037812 */ /* 0x000fe400078ec0ff */
[----:B------:R-:W-:Y:S02]  /*0200*/  MOV R4, RZ ;  /* 0x000000ff00047202 */ /* 0x000fe40000000f00 */
[----:B------:R-:W-:-:S07]  /*0210*/  ISETP.NE.AND P1, PT, R3, RZ, PT ;  /* 0x000000ff0300720c */ /* 0x000fce0003f25270 */
[----:B------:R-:W-:Y:S06]  /*0220*/  @!P0 BRA `(.L_x_2) ;  /* 0x0000000000ec8947 */ /* 0x000fec0003800000 */
[----:B------:R-:W0:Y:S01]  /*0230*/  LDC.64 R12, c[0x0][0x3a8] ;  /* 0x0000ea00ff0c7b82 */ /* 0x000e220000000a00 */
[----:B------:R-:W-:Y:S02]  /*0240*/  LOP3.LUT R4, R0, 0x7ffffff8, RZ, 0xc0, !PT ;  /* 0x7ffffff800047812 */ /* 0x000fe400078ec0ff */
[----:B------:R-:W-:Y:S02]  /*0250*/  MOV R5, R9 ;  /* 0x0000000900057202 */ /* 0x000fe40000000f00 */
[----:B------:R-:W-:-:S03]  /*0260*/  IADD3 R8, PT, PT, -R4, RZ, RZ ;  /* 0x000000ff04087210 */ /* 0x000fc60007ffe1ff */
[----:B------:R-:W1:Y:S08]  /*0270*/  LDC.64 R10, c[0x0][0x3b0] ;  /* 0x0000ec00ff0a7b82 */ /* 0x000e700000000a00 */
[----:B------:R-:W2:Y:S02]  /*0280*/  LDC.64 R6, c[0x0][0x3b8] ;  /* 0x0000ee00ff067b82 */ /* 0x000ea40000000a00 */
.L_x_3:
[----:B----4-:R-:W-:Y:S01]  /*0290*/  MOV R29, 0x7fffffff ;  /* 0x7fffffff001d7802 */ /* 0x010fe20000000f00 */
[----:B0-----:R-:W-:Y:S01]  /*02a0*/  IMAD.WIDE R22, R5, 0x4, R12 ;  /* 0x0000000405167825 */ /* 0x001fe200078e020c */
[----:B------:R-:W-:-:S03]  /*02b0*/  IADD3 R8, PT, PT, R8, 0x8, RZ ;  /* 0x0000000808087810 */ /* 0x000fc60007ffe0ff */
[C---:B-1----:R-:W-:Y:S01]  /*02c0*/  IMAD.WIDE R20, R5.reuse, 0x4, R10 ;  /* 0x0000000405147825 */ /* 0x042fe200078e020a */
[----:B------:R0:W-:Y:S01]  /*02d0*/  STG.E desc[UR4][R22.64], R29 ;  /* 0x0000001d16007986 */ /* 0x0001e2000c101904 */
[----:B------:R-:W-:Y:S02]  /*02e0*/  ISETP.NE.AND P0, PT, R8, RZ, PT ;  /* 0x000000ff0800720c */ /* 0x000fe40003f05270 */
[----:B--2---:R-:W-:Y:S01]  /*02f0*/  IMAD.WIDE R14, R5, 0x4, R6 ;  /* 0x00000004050e7825 */ /* 0x004fe200078e0206 */
[----:B------:R-:W-:Y:S01]  /*0300*/  STG.E desc[UR4][R20.64], R29 ;  /* 0x0000001d14007986 */ /* 0x000fe2000c101904 */
[C---:B------:R-:W-:Y:S02]  /*0310*/  LEA R5, R2.reuse, R5, 0x3 ;  /* 0x0000000502057211 */ /* 0x040fe400078e18ff */
[C---:B------:R-:W-:Y:S01]  /*0320*/  IMAD.WIDE R18, R2.reuse, 0x4, R20 ;  /* 0x0000000402127825 */ /* 0x040fe200078e0214 */
[----:B------:R1:W-:Y:S03]  /*0330*/  STG.E desc[UR4][R14.64], R29 ;  /* 0x0000001d0e007986 */ /* 0x0003e6000c101904 */
[----:B------:R-:W-:-:S04]  /*0340*/  IMAD.WIDE R16, R2, 0x4, R14 ;  /* 0x0000000402107825 */ /* 0x000fc800078e020e */
[----:B0-----:R-:W-:-:S04]  /*0350*/  IMAD.WIDE R22, R2, 0x4, R22 ;  /* 0x0000000402167825 */ /* 0x001fc800078e0216 */
[C---:B------:R-:W-:Y:S01]  /*0360*/  IMAD.WIDE R24, R2.reuse, 0x4, R18 ;  /* 0x0000000402187825 */ /* 0x040fe200078e0212 */
[----:B------:R-:W-:Y:S03]  /*0370*/  STG.E desc[UR4][R22.64], R29 ;  /* 0x0000001d16007986 */ /* 0x000fe6000c101904 */
[C---:B------:R-:W-:Y:S01]  /*0380*/  IMAD.WIDE R26, R2.reuse, 0x4, R22 ;  /* 0x00000004021a7825 */ /* 0x040fe200078e0216 */
[----:B------:R0:W-:Y:S03]  /*0390*/  STG.E desc[UR4][R18.64], R29 ;  /* 0x0000001d12007986 */ /* 0x0001e6000c101904 */
[C---:B-1----:R-:W-:Y:S01]  /*03a0*/  IMAD.WIDE R14, R2.reuse, 0x4, R16 ;  /* 0x00000004020e7825 */ /* 0x042fe200078e0210 */
[----:B------:R1:W-:Y:S03]  /*03b0*/  STG.E desc[UR4][R16.64], R29 ;  /* 0x0000001d10007986 */ /* 0x0003e6000c101904 */
[C---:B------:R-:W-:Y:S01]  /*03c0*/  IMAD.WIDE R20, R2.reuse, 0x4, R26 ;  /* 0x0000000402147825 */ /* 0x040fe200078e021a */
[----:B------:R-:W-:Y:S03]  /*03d0*/  STG.E desc[UR4][R26.64], R29 ;  /* 0x0000001d1a007986 */ /* 0x000fe6000c101904 */
[C---:B0-----:R-:W-:Y:S01]  /*03e0*/  IMAD.WIDE R18, R2.reuse, 0x4, R24 ;  /* 0x0000000402127825 */ /* 0x041fe200078e0218 */
[----:B------:R-:W-:Y:S03]  /*03f0*/  STG.E desc[UR4][R24.64], R29 ;  /* 0x0000001d18007986 */ /* 0x000fe6000c101904 */
[C---:B-1----:R-:W-:Y:S01]  /*0400*/  IMAD.WIDE R16, R2.reuse, 0x4, R14 ;  /* 0x0000000402107825 */ /* 0x042fe200078e020e */
[----:B------:R0:W-:Y:S03]  /*0410*/  STG.E desc[UR4][R14.64], R29 ;  /* 0x0000001d0e007986 */ /* 0x0001e6000c101904 */
[C---:B------:R-:W-:Y:S01]  /*0420*/  IMAD.WIDE R22, R2.reuse, 0x4, R18 ;  /* 0x0000000402167825 */ /* 0x040fe200078e0212 */
[----:B------:R1:W-:Y:S04]  /*0430*/  STG.E desc[UR4][R20.64], R29 ;  /* 0x0000001d14007986 */ /* 0x0003e8000c101904 */
[----:B------:R2:W-:Y:S01]  /*0440*/  STG.E desc[UR4][R18.64], R29 ;  /* 0x0000001d12007986 */ /* 0x0005e2000c101904 */
[----:B0-----:R-:W-:-:S03]  /*0450*/  IMAD.WIDE R14, R2, 0x4, R16 ;  /* 0x00000004020e7825 */ /* 0x001fc600078e0210 */
[----:B------:R0:W-:Y:S01]  /*0460*/  STG.E desc[UR4][R16.64], R29 ;  /* 0x0000001d10007986 */ /* 0x0001e2000c101904 */
[----:B-1----:R-:W-:-:S04]  /*0470*/  IMAD.WIDE R20, R2, 0x4, R20 ;  /* 0x0000000402147825 */ /* 0x002fc800078e0214 */
[C---:B--2---:R-:W-:Y:S01]  /*0480*/  IMAD.WIDE R18, R2.reuse, 0x4, R22 ;  /* 0x0000000402127825 */ /* 0x044fe200078e0216 */
[----:B------:R-:W-:Y:S03]  /*0490*/  STG.E desc[UR4][R20.64], R29 ;  /* 0x0000001d14007986 */ /* 0x000fe6000c101904 */
[C---:B------:R-:W-:Y:S01]  /*04a0*/  IMAD.WIDE R26, R2.reuse, 0x4, R20 ;  /* 0x00000004021a7825 */ /* 0x040fe200078e0214 */
[----:B------:R1:W-:Y:S03]  /*04b0*/  STG.E desc[UR4][R22.64], R29 ;  /* 0x0000001d16007986 */ /* 0x0003e6000c101904 */
[C---:B------:R-:W-:Y:S01]  /*04c0*/  IMAD.WIDE R24, R2.reuse, 0x4, R14 ;  /* 0x0000000402187825 */ /* 0x040fe200078e020e */
[----:B------:R2:W-:Y:S04]  /*04d0*/  STG.E desc[UR4][R14.64], R29 ;  /* 0x0000001d0e007986 */ /* 0x0005e8000c101904 */
[----:B------:R3:W-:Y:S01]  /*04e0*/  STG.E desc[UR4][R26.64], R29 ;  /* 0x0000001d1a007986 */ /* 0x0007e2000c101904 */
[----:B0-----:R-:W-:-:S03]  /*04f0*/  IMAD.WIDE R16, R2, 0x4, R24 ;  /* 0x0000000402107825 */ /* 0x001fc600078e0218 */
[----:B------:R0:W-:Y:S01]  /*0500*/  STG.E desc[UR4][R18.64], R29 ;  /* 0x0000001d12007986 */ /* 0x0001e2000c101904 */
[----:B-1----:R-:W-:-:S03]  /*0510*/  IMAD.WIDE R22, R2, 0x4, R16 ;  /* 0x0000000402167825 */ /* 0x002fc600078e0210 */
[----:B------:R4:W-:Y:S01]  /*0520*/  STG.E desc[UR4][R24.64], R29 ;  /* 0x0000001d18007986 */ /* 0x0009e2000c101904 */
[----:B--2---:R-:W-:-:S04]  /*0530*/  IMAD.WIDE R14, R2, 0x4, R18 ;  /* 0x00000004020e7825 */ /* 0x004fc800078e0212 */
[----:B---3--:R-:W-:-:S04]  /*0540*/  IMAD.WIDE R26, R2, 0x4, R26 ;  /* 0x00000004021a7825 */ /* 0x008fc800078e021a */
[C---:B------:R-:W-:Y:S01]  /*0550*/  IMAD.WIDE R20, R2.reuse, 0x4, R14 ;  /* 0x0000000402147825 */ /* 0x040fe200078e020e */
[----:B------:R4:W-:Y:S03]  /*0560*/  STG.E desc[UR4][R26.64], R29 ;  /* 0x0000001d1a007986 */ /* 0x0009e6000c101904 */
[----:B0-----:R-:W-:Y:S01]  /*0570*/  IMAD.WIDE R18, R2, 0x4, R26 ;  /* 0x0000000402127825 */ /* 0x001fe200078e021a */
[----:B------:R4:W-:Y:S04]  /*0580*/  STG.E desc[UR4][R14.64], R29 ;  /* 0x0000001d0e007986 */ /* 0x0009e8000c101904 */
[----:B------:R4:W-:Y:S04]  /*0590*/  STG.E desc[UR4][R16.64], R29 ;  /* 0x0000001d10007986 */ /* 0x0009e8000c101904 */
[----:B------:R4:W-:Y:S04]  /*05a0*/  STG.E desc[UR4][R18.64], R29 ;  /* 0x0000001d12007986 */ /* 0x0009e8000c101904 */
[----:B------:R4:W-:Y:S04]  /*05b0*/  STG.E desc[UR4][R20.64], R29 ;  /* 0x0000001d14007986 */ /* 0x0009e8000c101904 */
[----:B------:R4:W-:Y:S01]  /*05c0*/  STG.E desc[UR4][R22.64], R29 ;  /* 0x0000001d16007986 */ /* 0x0009e2000c101904 */
[----:B------:R-:W-:Y:S05]  /*05d0*/  @P0 BRA `(.L_x_3) ;  /* 0xfffffffc002c0947 */ /* 0x000fea000383ffff */
.L_x_2:
[----:B------:R-:W-:Y:S05]  /*05e0*/  @!P1 EXIT ;  /* 0x000000000000994d */ /* 0x000fea0003800000 */
[----:B------:R-:W-:Y:S02]  /*05f0*/  ISETP.GE.U32.AND P0, PT, R3, 0x4, PT ;  /* 0x000000040300780c */ /* 0x000fe40003f06070 */
[----:B------:R-:W-:-:S04]  /*0600*/  LOP3.LUT R5, R0, 0x3, RZ, 0xc0, !PT ;  /* 0x0000000300057812 */ /* 0x000fc800078ec0ff */
[----:B------:R-:W-:-:S07]  /*0610*/  ISETP.NE.AND P1, PT, R5, RZ, PT ;  /* 0x000000ff0500720c */ /* 0x000fce0003f25270 */
[----:B------:R-:W-:Y:S06]  /*0620*/  @!P0 BRA `(.L_x_4) ;  /* 0x0000000000788947 */ /* 0x000fec0003800000 */
[----:B------:R-:W0:Y:S01]  /*0630*/  LDC.64 R6, c[0x0][0x3a8] ;  /* 0x0000ea00ff067b82 */ /* 0x000e220000000a00 */
[C---:B----4-:R-:W-:Y:S01]  /*0640*/  IMAD R15, R4.reuse, R2, R9 ;  /* 0x00000002040f7224 */ /* 0x050fe200078e0209 */
[----:B------:R-:W-:Y:S02]  /*0650*/  MOV R3, 0x7fffffff ;  /* 0x7fffffff00037802 */ /* 0x000fe40000000f00 */
[----:B------:R-:W-:-:S04]  /*0660*/  IADD3 R4, PT, PT, R4, 0x4, RZ ;  /* 0x0000000404047810 */ /* 0x000fc80007ffe0ff */
[----:B------:R-:W1:Y:S08]  /*0670*/  LDC.64 R10, c[0x0][0x3b0] ;  /* 0x0000ec00ff0a7b82 */ /* 0x000e700000000a00 */
[----:B------:R-:W2:Y:S01]  /*0680*/  LDC.64 R12, c[0x0][0x3b8] ;  /* 0x0000ee00ff0c7b82 */ /* 0x000ea20000000a00 */
[----:B0-----:R-:W-:-:S05]  /*0690*/  IMAD.WIDE R6, R15, 0x4, R6 ;  /* 0x000000040f067825 */ /* 0x001fca00078e0206 */
[----:B------:R0:W-:Y:S01]  /*06a0*/  STG.E desc[UR4][R6.64], R3 ;  /* 0x0000000306007986 */ /* 0x0001e2000c101904 */
[----:B-1----:R-:W-:-:S05]  /*06b0*/  IMAD.WIDE R10, R15, 0x4, R10 ;  /* 0x000000040f0a7825 */ /* 0x002fca00078e020a */
[----:B------:R1:W-:Y:S01]  /*06c0*/  STG.E desc[UR4][R10.64], R3 ;  /* 0x000000030a007986 */ /* 0x0003e2000c101904 */
[----:B------:R-:W-:-:S04]  /*06d0*/  IMAD.WIDE R16, R2, 0x4, R10 ;  /* 0x0000000402107825 */ /* 0x000fc800078e020a */
[----:B--2---:R-:W-:-:S04]  /*06e0*/  IMAD.WIDE R12, R15, 0x4, R12 ;  /* 0x000000040f0c7825 */ /* 0x004fc800078e020c */
[C---:B------:R-:W-:Y:S01]  /*06f0*/  IMAD.WIDE R14, R2.reuse, 0x4, R6 ;  /* 0x00000004020e7825 */ /* 0x040fe200078e0206 */
[----:B------:R2:W-:Y:S03]  /*0700*/  STG.E desc[UR4][R12.64], R3 ;  /* 0x000000030c007986 */ /* 0x0005e6000c101904 */
        /* <DEDUP_REMOVED lines=8> */
[C---:B0-----:R-:W-:Y:S01]  /*0790*/  IMAD.WIDE R6, R2.reuse, 0x4, R20 ;  /* 0x0000000402067825 */ /* 0x041fe200078e0214 */
[----:B------:R2:W-:Y:S03]  /*07a0*/  STG.E desc[UR4][R22.64], R3 ;  /* 0x0000000316007986 */ /* 0x0005e6000c101904 */
[C---:B------:R-:W-:Y:S01]  /*07b0*/  IMAD.WIDE R26, R2.reuse, 0x4, R22 ;  /* 0x00000004021a7825 */ /* 0x040fe200078e0216 */
[----:B------:R2:W-:Y:S03]  /*07c0*/  STG.E desc[UR4][R24.64], R3 ;  /* 0x0000000318007986 */ /* 0x0005e6000c101904 */
[----:B-1----:R-:W-:Y:S01]  /*07d0*/  IMAD.WIDE R10, R2, 0x4, R24 ;  /* 0x00000004020a7825 */ /* 0x002fe200078e0218 */
[----:B------:R2:W-:Y:S04]  /*07e0*/  STG.E desc[UR4][R6.64], R3 ;  /* 0x0000000306007986 */ /* 0x0005e8000c101904 */
[----:B------:R2:W-:Y:S04]  /*07f0*/  STG.E desc[UR4][R26.64], R3 ;  /* 0x000000031a007986 */ /* 0x0005e8000c101904 */
[----:B------:R2:W-:Y:S02]  /*0800*/  STG.E desc[UR4][R10.64], R3 ;  /* 0x000000030a007986 */ /* 0x0005e4000c101904 */
.L_x_4:
[----:B------:R-:W-:Y:S05]  /*0810*/  @!P1 EXIT ;  /* 0x000000000000994d */ /* 0x000fea0003800000 */
[----:B------:R-:W-:Y:S02]  /*0820*/  ISETP.NE.AND P0, PT, R5, 0x1, PT ;  /* 0x000000010500780c */ /* 0x000fe40003f05270 */
[----:B------:R-:W-:-:S04]  /*0830*/  LOP3.LUT R0, R0, 0x1, RZ, 0xc0, !PT ;  /* 0x0000000100007812 */ /* 0x000fc800078ec0ff */
[----:B------:R-:W-:-:S07]  /*0840*/  ISETP.NE.U32.AND P1, PT, R0, 0x1, PT ;  /* 0x000000010000780c */ /* 0x000fce0003f25070 */
[----:B------:R-:W-:Y:S06]  /*0850*/  @!P0 BRA `(.L_x_5) ;  /* 0x0000000000488947 */ /* 0x000fec0003800000 */
[----:B--2---:R-:W0:Y:S01]  /*0860*/  LDC.64 R6, c[0x0][0x3a8] ;  /* 0x0000ea00ff067b82 */ /* 0x004e220000000a00 */
[C---:B------:R-:W-:Y:S01]  /*0870*/  IMAD R3, R4.reuse, R2, R9 ;  /* 0x0000000204037224 */ /* 0x040fe200078e0209 */
[----:B------:R-:W-:Y:S02]  /*0880*/  MOV R5, 0x7fffffff ;  /* 0x7fffffff00057802 */ /* 0x000fe40000000f00 */
[----:B------:R-:W-:-:S04]  /*0890*/  IADD3 R4, PT, PT, R4, 0x2, RZ ;  /* 0x0000000204047810 */ /* 0x000fc80007ffe0ff */
[----:B------:R-:W1:Y:S08]  /*08a0*/  LDC.64 R10, c[0x0][0x3b0] ;  /* 0x0000ec00ff0a7b82 */ /* 0x000e700000000a00 */
[----:B------:R-:W2:Y:S01]  /*08b0*/  LDC.64 R12, c[0x0][0x3b8] ;  /* 0x0000ee00ff0c7b82 */ /* 0x000ea20000000a00 */
[----:B0-----:R-:W-:-:S05]  /*08c0*/  IMAD.WIDE R6, R3, 0x4, R6 ;  /* 0x0000000403067825 */ /* 0x001fca00078e0206 */
[----:B------:R0:W-:Y:S01]  /*08d0*/  STG.E desc[UR4][R6.64], R5 ;  /* 0x0000000506007986 */ /* 0x0001e2000c101904 */
[----:B----4-:R-:W-:-:S04]  /*08e0*/  IMAD.WIDE R14, R2, 0x4, R6 ;  /* 0x00000004020e7825 */ /* 0x010fc800078e0206 */
[----:B-1----:R-:W-:-:S05]  /*08f0*/  IMAD.WIDE R10, R3, 0x4, R10 ;  /* 0x00000004030a7825 */ /* 0x002fca00078e020a */
[----:B------:R0:W-:Y:S01]  /*0900*/  STG.E desc[UR4][R10.64], R5 ;  /* 0x000000050a007986 */ /* 0x0001e2000c101904 */
[----:B--2---:R-:W-:-:S04]  /*0910*/  IMAD.WIDE R12, R3, 0x4, R12 ;  /* 0x00000004030c7825 */ /* 0x004fc800078e020c */
[C---:B------:R-:W-:Y:S01]  /*0920*/  IMAD.WIDE R16, R2.reuse, 0x4, R10 ;  /* 0x0000000402107825 */ /* 0x040fe200078e020a */
[----:B------:R0:W-:Y:S03]  /*0930*/  STG.E desc[UR4][R12.64], R5 ;  /* 0x000000050c007986 */ /* 0x0001e6000c101904 */
[----:B------:R-:W-:Y:S01]  /*0940*/  IMAD.WIDE R18, R2, 0x4, R12 ;  /* 0x0000000402127825 */ /* 0x000fe200078e020c */
[----:B------:R0:W-:Y:S04]  /*0950*/  STG.E desc[UR4][R14.64], R5 ;  /* 0x000000050e007986 */ /* 0x0001e8000c101904 */
[----:B------:R0:W-:Y:S04]  /*0960*/  STG.E desc[UR4][R16.64], R5 ;  /* 0x0000000510007986 */ /* 0x0001e8000c101904 */
[----:B------:R0:W-:Y:S02]  /*0970*/  STG.E desc[UR4][R18.64], R5 ;  /* 0x0000000512007986 */ /* 0x0001e4000c101904 */
.L_x_5:
[----:B------:R-:W-:Y:S05]  /*0980*/  @P1 EXIT ;  /* 0x000000000000194d */ /* 0x000fea0003800000 */
[----:B0-2---:R-:W0:Y:S01]  /*0990*/  LDC.64 R6, c[0x0][0x3a8] ;  /* 0x0000ea00ff067b82 */ /* 0x005e220000000a00 */
[----:B------:R-:W-:Y:S01]  /*09a0*/  IMAD R9, R4, R2, R9 ;  /* 0x0000000204097224 */ /* 0x000fe200078e0209 */
[----:B----4-:R-:W-:-:S06]  /*09b0*/  MOV R15, 0x7fffffff ;  /* 0x7fffffff000f7802 */ /* 0x010fcc0000000f00 */
[----:B------:R-:W1:Y:S08]  /*09c0*/  LDC.64 R10, c[0x0][0x3b0] ;  /* 0x0000ec00ff0a7b82 */ /* 0x000e700000000a00 */
[----:B------:R-:W2:Y:S01]  /*09d0*/  LDC.64 R12, c[0x0][0x3b8] ;  /* 0x0000ee00ff0c7b82 */ /* 0x000ea20000000a00 */
[----:B0-----:R-:W-:-:S05]  /*09e0*/  IMAD.WIDE R2, R9, 0x4, R6 ;  /* 0x0000000409027825 */ /* 0x001fca00078e0206 */
[----:B------:R-:W-:Y:S01]  /*09f0*/  STG.E desc[UR4][R2.64], R15 ;  /* 0x0000000f02007986 */ /* 0x000fe2000c101904 */
[----:B-1----:R-:W-:-:S05]  /*0a00*/  IMAD.WIDE R4, R9, 0x4, R10 ;  /* 0x0000000409047825 */ /* 0x002fca00078e020a */
[----:B------:R-:W-:Y:S01]  /*0a10*/  STG.E desc[UR4][R4.64], R15 ;  /* 0x0000000f04007986 */ /* 0x000fe2000c101904 */
[----:B--2---:R-:W-:-:S05]  /*0a20*/  IMAD.WIDE R6, R9, 0x4, R12 ;  /* 0x0000000409067825 */ /* 0x004fca00078e020c */
[----:B------:R-:W-:Y:S01]  /*0a30*/  STG.E desc[UR4][R6.64], R15 ;  /* 0x0000000f06007986 */ /* 0x000fe2000c101904 */
[----:B------:R-:W-:Y:S05]  /*0a40*/  EXIT ;  /* 0x000000000000794d */ /* 0x000fea0003800000 */
.L_x_1:
[----:B------:R-:W-:Y:S01]  /*0a50*/  IADD3 R7, PT, PT, R3, UR6, RZ ;  /* 0x0000000603077c10 */ /* 0x000fe2000fffe0ff */
[----:B------:R-:W-:Y:S03]  /*0a60*/  BSSY.RECONVERGENT B0, `(.L_x_6) ;  /* 0x0000091000007945 */ /* 0x000fe60003800200 */
[----:B------:R-:W-:-:S04]  /*0a70*/  IADD3 R5, PT, PT, R7, -0x1, RZ ;  /* 0xffffffff07057810 */ /* 0x000fc80007ffe0ff */
[----:B------:R-:W-:-:S13]  /*0a80*/  ISETP.GE.AND P0, PT, R5, 0x1, PT ;  /* 0x000000010500780c */ /* 0x000fda0003f06270 */
[----:B------:R-:W-:Y:S05]  /*0a90*/  @!P0 BRA `(.L_x_7) ;  /* 0x0000000800348947 */ /* 0x000fea0003800000 */
[----:B------:R-:W-:Y:S01]  /*0aa0*/  IADD3 R7, PT, PT, R7, -0x2, RZ ;  /* 0xfffffffe07077810 */ /* 0x000fe20007ffe0ff */
[----:B------:R-:W-:Y:S01]  /*0ab0*/  BSSY.RECONVERGENT B1, `(.L_x_8) ;  /* 0x0000041000017945 */ /* 0x000fe20003800200 */
[----:B------:R-:W-:Y:S02]  /*0ac0*/  LOP3.LUT R6, R5, 0x7, RZ, 0xc0, !PT ;  /* 0x0000000705067812 */ /* 0x000fe400078ec0ff */
[----:B------:R-:W-:Y:S01]  /*0ad0*/  ISETP.GE.U32.AND P0, PT, R7, 0x7, PT ;  /* 0x000000070700780c */ /* 0x000fe20003f06070 */
[----:B------:R-:W-:Y:S01]  /*0ae0*/  HFMA2 R7, -RZ, RZ, 0, 0 ;  /* 0x00000000ff077431 */ /* 0x000fe200000001ff */
[----:B------:R-:W-:-:S11]  /*0af0*/  ISETP.NE.AND P1, PT, R6, RZ, PT ;  /* 0x000000ff0600720c */ /* 0x000fd60003f25270 */
[----:B------:R-:W-:Y:S05]  /*0b00*/  @!P0 BRA `(.L_x_9) ;  /* 0x0000000000ec8947 */ /* 0x000fea0003800000 */
[----:B------:R-:W1:Y:S01]  /*0b10*/  LDC.64 R10, c[0x0][0x3a8] ;  /* 0x0000ea00ff0a7b82 */ /* 0x000e620000000a00 */
[----:B------:R-:W-:Y:S02]  /*0b20*/  LOP3.LUT R7, R5, 0x7ffffff8, RZ, 0xc0, !PT ;  /* 0x7ffffff805077812 */ /* 0x000fe400078ec0ff */
[----:B------:R-:W-:Y:S02]  /*0b30*/  MOV R29, R9 ;  /* 0x00000009001d7202 */ /* 0x000fe40000000f00 */
[----:B------:R-:W-:-:S03]  /*0b40*/  IADD3 R8, PT, PT, -R7, RZ, RZ ;  /* 0x000000ff07087210 */ /* 0x000fc60007ffe1ff */
[----:B------:R-:W2:Y:S08]  /*0b50*/  LDC.64 R12, c[0x0][0x3b0] ;  /* 0x0000ec00ff0c7b82 */ /* 0x000eb00000000a00 */
[----:B------:R-:W3:Y:S02]  /*0b60*/  LDC.64 R14, c[0x0][0x3b8] ;  /* 0x0000ee00ff0e7b82 */ /* 0x000ee40000000a00 */
.L_x_10:
[----:B----4-:R-:W-:Y:S01]  /*0b70*/  MOV R28, 0x7fffffff ;  /* 0x7fffffff001c7802 */ /* 0x010fe20000000f00 */
[----:B-1----:R-:W-:Y:S01]  /*0b80*/  IMAD.WIDE R20, R29, 0x4, R10 ;  /* 0x000000041d147825 */ /* 0x002fe200078e020a */
[----:B------:R-:W-:-:S03]  /*0b90*/  IADD3 R8, PT, PT, R8, 0x8, RZ ;  /* 0x0000000808087810 */ /* 0x000fc60007ffe0ff */
[C---:B--2---:R-:W-:Y:S01]  /*0ba0*/  IMAD.WIDE R22, R29.reuse, 0x4, R12 ;  /* 0x000000041d167825 */ /* 0x044fe200078e020c */
[----:B0-----:R0:W-:Y:S01]  /*0bb0*/  STG.E desc[UR4][R20.64], R28 ;  /* 0x0000001c14007986 */ /* 0x0011e2000c101904 */
[----:B------:R-:W-:Y:S02]  /*0bc0*/  ISETP.NE.AND P0, PT, R8, RZ, PT ;  /* 0x000000ff0800720c */ /* 0x000fe40003f05270 */
[----:B---3--:R-:W-:Y:S01]  /*0bd0*/  IMAD.WIDE R18, R29, 0x4, R14 ;  /* 0x000000041d127825 */ /* 0x008fe200078e020e */
[----:B------:R1:W-:Y:S01]  /*0be0*/  STG.E desc[UR4][R22.64], R28 ;  /* 0x0000001c16007986 */ /* 0x0003e2000c101904 */
[----:B------:R-:W-:-:S03]  /*0bf0*/  LEA R29, R2, R29, 0x3 ;  /* 0x0000001d021d7211 */ /* 0x000fc600078e18ff */
[----:B------:R2:W-:Y:S01]  /*0c00*/  STG.E desc[UR4][R18.64], R28 ;  /* 0x0000001c12007986 */ /* 0x0005e2000c101904 */
[----:B------:R-:W-:-:S04]  /*0c10*/  IMAD.WIDE R24, R2, 0x4, R18 ;  /* 0x0000000402187825 */ /* 0x000fc800078e0212 */
[----:B0-----:R-:W-:-:S04]  /*0c20*/  IMAD.WIDE R20, R2, 0x4, R20 ;  /* 0x0000000402147825 */ /* 0x001fc800078e0214 */
[C---:B-1----:R-:W-:Y:S01]  /*0c30*/  IMAD.WIDE R22, R2.reuse, 0x4, R22 ;  /* 0x0000000402167825 */ /* 0x042fe200078e0216 */
[----:B------:R-:W-:Y:S03]  /*0c40*/  STG.E desc[UR4][R20.64], R28 ;  /* 0x0000001c14007986 */ /* 0x000fe6000c101904 */
[C---:B------:R-:W-:Y:S01]  /*0c50*/  IMAD.WIDE R16, R2.reuse, 0x4, R20 ;  /* 0x0000000402107825 */ /* 0x040fe200078e0214 */
[----:B------:R-:W-:Y:S03]  /*0c60*/  STG.E desc[UR4][R22.64], R28 ;  /* 0x0000001c16007986 */ /* 0x000fe6000c101904 */
[C---:B------:R-:W-:Y:S01]  /*0c70*/  IMAD.WIDE R26, R2.reuse, 0x4, R22 ;  /* 0x00000004021a7825 */ /* 0x040fe200078e0216 */
[----:B------:R0:W-:Y:S04]  /*0c80*/  STG.E desc[UR4][R24.64], R28 ;  /* 0x0000001c18007986 */ /* 0x0001e8000c101904 */
[----:B------:R1:W-:Y:S01]  /*0c90*/  STG.E desc[UR4][R16.64], R28 ;  /* 0x0000001c10007986 */ /* 0x0003e2000c101904 */
[----:B--2---:R-:W-:-:S03]  /*0ca0*/  IMAD.WIDE R18, R2, 0x4, R26 ;  /* 0x0000000402127825 */ /* 0x004fc600078e021a */
[----:B------:R2:W-:Y:S01]  /*0cb0*/  STG.E desc[UR4][R26.64], R28 ;  /* 0x0000001c1a007986 */ /* 0x0005e2000c101904 */
        /* <DEDUP_REMOVED lines=9> */
[----:B------:R-:W-:Y:S01]  /*0d50*/  STG.E desc[UR4][R22.64], R28 ;  /* 0x0000001c16007986 */ /* 0x000fe2000c101904 */
[----:B0-----:R-:W-:-:S04]  /*0d60*/  IMAD.WIDE R18, R2, 0x4, R18 ;  /* 0x0000000402127825 */ /* 0x001fc800078e0212 */
[C---:B-1----:R-:W-:Y:S01]  /*0d70*/  IMAD.WIDE R20, R2.reuse, 0x4, R20 ;  /* 0x0000000402147825 */ /* 0x042fe200078e0214 */
[----:B------:R-:W-:Y:S03]  /*0d80*/  STG.E desc[UR4][R18.64], R28 ;  /* 0x0000001c12007986 */ /* 0x000fe6000c101904 */
[C---:B------:R-:W-:Y:S01]  /*0d90*/  IMAD.WIDE R24, R2.reuse, 0x4, R18 ;  /* 0x0000000402187825 */ /* 0x040fe200078e0212 */
[----:B------:R-:W-:Y:S03]  /*0da0*/  STG.E desc[UR4][R20.64], R28 ;  /* 0x0000001c14007986 */ /* 0x000fe6000c101904 */
[C---:B------:R-:W-:Y:S01]  /*0db0*/  IMAD.WIDE R16, R2.reuse, 0x4, R20 ;  /* 0x0000000402107825 */ /* 0x040fe200078e0214 */
[----:B------:R0:W-:Y:S04]  /*0dc0*/  STG.E desc[UR4][R26.64], R28 ;  /* 0x0000001c1a007986 */ /* 0x0001e8000c101904 */
[----:B------:R1:W-:Y:S04]  /*0dd0*/  STG.E desc[UR4][R24.64], R28 ;  /* 0x0000001c18007986 */ /* 0x0003e8000c101904 */
[----:B------:R2:W-:Y:S01]  /*0de0*/  STG.E desc[UR4][R16.64], R28 ;  /* 0x0000001c10007986 */ /* 0x0005e2000c101904 */
[----:B0-----:R-:W-:-:S04]  /*0df0*/  IMAD.WIDE R26, R2, 0x4, R26 ;  /* 0x00000004021a7825 */ /* 0x001fc800078e021a */
[C---:B-1----:R-:W-:Y:S01]  /*0e00*/  IMAD.WIDE R24, R2.reuse, 0x4, R24 ;  /* 0x0000000402187825 */ /* 0x042fe200078e0218 */
[----:B------:R4:W-:Y:S03]  /*0e10*/  STG.E desc[UR4][R26.64], R28 ;  /* 0x0000001c1a007986 */ /* 0x0009e6000c101904 */
[C---:B--2---:R-:W-:Y:S01]  /*0e20*/  IMAD.WIDE R16, R2.reuse, 0x4, R16 ;  /* 0x0000000402107825 */ /* 0x044fe200078e0210 */
[----:B------:R4:W-:Y:S03]  /*0e30*/  STG.E desc[UR4][R24.64], R28 ;  /* 0x0000001c18007986 */ /* 0x0009e6000c101904 */
[C---:B------:R-:W-:Y:S01]  /*0e40*/  IMAD.WIDE R18, R2.reuse, 0x4, R26 ;  /* 0x0000000402127825 */ /* 0x040fe200078e021a */
[----:B------:R4:W-:Y:S03]  /*0e50*/  STG.E desc[UR4][R16.64], R28 ;  /* 0x0000001c10007986 */ /* 0x0009e6000c101904 */
[C---:B------:R-:W-:Y:S01]  /*0e60*/  IMAD.WIDE R20, R2.reuse, 0x4, R24 ;  /* 0x0000000402147825 */ /* 0x040fe200078e0218 */
[----:B------:R4:W-:Y:S03]  /*0e70*/  STG.E desc[UR4][R18.64], R28 ;  /* 0x0000001c12007986 */ /* 0x0009e6000c101904 */
[----:B------:R-:W-:Y:S01]  /*0e80*/  IMAD.WIDE R22, R2, 0x4, R16 ;  /* 0x0000000402167825 */ /* 0x000fe200078e0210 */
[----:B------:R4:W-:Y:S04]  /*0e90*/  STG.E desc[UR4][R20.64], R28 ;  /* 0x0000001c14007986 */ /* 0x0009e8000c101904 */
[----:B------:R4:W-:Y:S01]  /*0ea0*/  STG.E desc[UR4][R22.64], R28 ;  /* 0x0000001c16007986 */ /* 0x0009e2000c101904 */
[----:B------:R-:W-:Y:S05]  /*0eb0*/  @P0 BRA `(.L_x_10) ;  /* 0xfffffffc002c0947 */ /* 0x000fea000383ffff */
.L_x_9:
[----:B0-----:R-:W-:Y:S05]  /*0ec0*/  BSYNC.RECONVERGENT B1 ;  /* 0x0000000000017941 */ /* 0x001fea0003800200 */
.L_x_8:
[----:B------:R-:W-:Y:S05]  /*0ed0*/  @!P1 BRA `(.L_x_7) ;  /* 0x0000000400249947 */ /* 0x000fea0003800000 */
[----:B------:R-:W-:Y:S01]  /*0ee0*/  ISETP.GE.U32.AND P0, PT, R6, 0x4, PT ;  /* 0x000000040600780c */ /* 0x000fe20003f06070 */
[----:B------:R-:W-:Y:S01]  /*0ef0*/  BSSY.RECONVERGENT B1, `(.L_x_11) ;  /* 0x0000022000017945 */ /* 0x000fe20003800200 */
[----:B------:R-:W-:-:S04]  /*0f00*/  LOP3.LUT R8, R5, 0x3, RZ, 0xc0, !PT ;  /* 0x0000000305087812 */ /* 0x000fc800078ec0ff */
[----:B------:R-:W-:-:S07]  /*0f10*/  ISETP.NE.AND P1, PT, R8, RZ, PT ;  /* 0x000000ff0800720c */ /* 0x000fce0003f25270 */
[----:B------:R-:W-:Y:S06]  /*0f20*/  @!P0 BRA `(.L_x_12) ;  /* 0x0000000000788947 */ /* 0x000fec0003800000 */
[----:B----4-:R-:W0:Y:S01]  /*0f30*/  LDC.64 R24, c[0x0][0x3a8] ;  /* 0x0000ea00ff187b82 */ /* 0x010e220000000a00 */
[C---:B------:R-:W-:Y:S01]  /*0f40*/  IMAD R13, R7.reuse, R2, R9 ;  /* 0x00000002070d7224 */ /* 0x040fe200078e0209 */
[----:B------:R-:W-:Y:S02]  /*0f50*/  MOV R19, 0x7fffffff ;  /* 0x7fffffff00137802 */ /* 0x000fe40000000f00 */
[----:B------:R-:W-:-:S04]  /*0f60*/  IADD3 R7, PT, PT, R7, 0x4, RZ ;  /* 0x0000000407077810 */ /* 0x000fc80007ffe0ff */
[----:B------:R-:W1:Y:S08]  /*0f70*/  LDC.64 R10, c[0x0][0x3b0] ;  /* 0x0000ec00ff0a7b82 */ /* 0x000e700000000a00 */
[----:B------:R-:W2:Y:S01]  /*0f80*/  LDC.64 R16, c[0x0][0x3b8] ;  /* 0x0000ee00ff107b82 */ /* 0x000ea20000000a00 */
[----:B0-----:R-:W-:-:S05]  /*0f90*/  IMAD.WIDE R24, R13, 0x4, R24 ;  /* 0x000000040d187825 */ /* 0x001fca00078e0218 */
[----:B------:R0:W-:Y:S01]  /*0fa0*/  STG.E desc[UR4][R24.64], R19 ;  /* 0x0000001318007986 */ /* 0x0001e2000c101904 */
[----:B------:R-:W-:-:S04]  /*0fb0*/  IMAD.WIDE R26, R2, 0x4, R24 ;  /* 0x00000004021a7825 */ /* 0x000fc800078e0218 */
[----:B-1----:R-:W-:-:S04]  /*0fc0*/  IMAD.WIDE R10, R13, 0x4, R10 ;  /* 0x000000040d0a7825 */ /* 0x002fc800078e020a */
[----:B------:R-:W-:Y:S01]  /*0fd0*/  IMAD.WIDE R28, R2, 0x4, R26 ;  /* 0x00000004021c7825 */ /* 0x000fe200078e021a */
[----:B------:R1:W-:Y:S03]  /*0fe0*/  STG.E desc[UR4][R10.64], R19 ;  /* 0x000000130a007986 */ /* 0x0003e6000c101904 */
[----:B--2---:R-:W-:-:S04]  /*0ff0*/  IMAD.WIDE R16, R13, 0x4, R16 ;  /* 0x000000040d107825 */ /* 0x004fc800078e0210 */
[C---:B------:R-:W-:Y:S01]  /*1000*/  IMAD.WIDE R12, R2.reuse, 0x4, R10 ;  /* 0x00000004020c7825 */ /* 0x040fe200078e020a */
[----:B------:R-:W-:Y:S03]  /*1010*/  STG.E desc[UR4][R16.64], R19 ;  /* 0x0000001310007986 */ /* 0x000fe6000c101904 */
[C---:B------:R-:W-:Y:S01]  /*1020*/  IMAD.WIDE R14, R2.reuse, 0x4, R16 ;  /* 0x00000004020e7825 */ /* 0x040fe200078e0210 */
[----:B------:R-:W-:Y:S03]  /*1030*/  STG.E desc[UR4][R26.64], R19 ;  /* 0x000000131a007986 */ /* 0x000fe6000c101904 */
[C---:B------:R-:W-:Y:S01]  /*1040*/  IMAD.WIDE R20, R2.reuse, 0x4, R12 ;  /* 0x0000000402147825 */ /* 0x040fe200078e020c */
[----:B------:R2:W-:Y:S03]  /*1050*/  STG.E desc[UR4][R12.64], R19 ;  /* 0x000000130c007986 */ /* 0x0005e6000c101904 */
[C---:B------:R-:W-:Y:S01]  /*1060*/  IMAD.WIDE R22, R2.reuse, 0x4, R14 ;  /* 0x0000000402167825 */ /* 0x040fe200078e020e */
[----:B------:R3:W-:Y:S03]  /*1070*/  STG.E desc[UR4][R14.64], R19 ;  /* 0x000000130e007986 */ /* 0x0007e6000c101904 */
[C---:B0-----:R-:W-:Y:S01]  /*1080*/  IMAD.WIDE R24, R2.reuse, 0x4, R28 ;  /* 0x0000000402187825 */ /* 0x041fe200078e021c */
[----:B------:R3:W-:Y:S03]  /*1090*/  STG.E desc[UR4][R28.64], R19 ;  /* 0x000000131c007986 */ /* 0x0007e6000c101904 */
[C---:B-1----:R-:W-:Y:S01]  /*10a0*/  IMAD.WIDE R10, R2.reuse, 0x4, R20 ;  /* 0x00000004020a7825 */ /* 0x042fe200078e0214 */
[----:B------:R3:W-:Y:S03]  /*10b0*/  STG.E desc[UR4][R20.64], R19 ;  /* 0x0000001314007986 */ /* 0x0007e6000c101904 */
[----:B--2---:R-:W-:Y:S01]  /*10c0*/  IMAD.WIDE R12, R2, 0x4, R22 ;  /* 0x00000004020c7825 */ /* 0x004fe200078e0216 */
[----:B------:R3:W-:Y:S04]  /*10d0*/  STG.E desc[UR4][R22.64], R19 ;  /* 0x0000001316007986 */ /* 0x0007e8000c101904 */
[----:B------:R3:W-:Y:S04]  /*10e0*/  STG.E desc[UR4][R24.64], R19 ;  /* 0x0000001318007986 */ /* 0x0007e8000c101904 */
[----:B------:R3:W-:Y:S04]  /*10f0*/  STG.E desc[UR4][R10.64], R19 ;  /* 0x000000130a007986 */ /* 0x0007e8000c101904 */
[----:B------:R3:W-:Y:S02]  /*1100*/  STG.E desc[UR4][R12.64], R19 ;  /* 0x000000130c007986 */ /* 0x0007e4000c101904 */
.L_x_12:
[----:B------:R-:W-:Y:S05]  /*1110*/  BSYNC.RECONVERGENT B1 ;  /* 0x0000000000017941 */ /* 0x000fea0003800200 */
.L_x_11:
[----:B------:R-:W-:Y:S05]  /*1120*/  @!P1 BRA `(.L_x_7) ;  /* 0x0000000000909947 */ /* 0x000fea0003800000 */
[----:B------:R-:W-:Y:S01]  /*1130*/  ISETP.NE.AND P0, PT, R8, 0x1, PT ;  /* 0x000000010800780c */ /* 0x000fe20003f05270 */
[----:B------:R-:W-:Y:S01]  /*1140*/  BSSY.RECONVERGENT B1, `(.L_x_13) ;  /* 0x0000016000017945 */ /* 0x000fe20003800200 */
[----:B------:R-:W-:-:S04]  /*1150*/  LOP3.LUT R6, R5, 0x1, RZ, 0xc0, !PT ;  /* 0x0000000105067812 */ /* 0x000fc800078ec0ff */
[----:B------:R-:W-:-:S07]  /*1160*/  ISETP.NE.U32.AND P1, PT, R6, 0x1, PT ;  /* 0x000000010600780c */ /* 0x000fce0003f25070 */
[----:B------:R-:W-:Y:S06]  /*1170*/  @!P0 BRA `(.L_x_14) ;  /* 0x0000000000488947 */ /* 0x000fec0003800000 */
[----:B---3--:R-:W0:Y:S01]  /*1180*/  LDC.64 R10, c[0x0][0x3a8] ;  /* 0x0000ea00ff0a7b82 */ /* 0x008e220000000a00 */
[C---:B----4-:R-:W-:Y:S01]  /*1190*/  IMAD R19, R7.reuse, R2, R9 ;  /* 0x0000000207137224 */ /* 0x050fe200078e0209 */
[----:B------:R-:W-:Y:S02]  /*11a0*/  MOV R23, 0x7fffffff ;  /* 0x7fffffff00177802 */ /* 0x000fe40000000f00 */
[----:B------:R-:W-:-:S04]  /*11b0*/  IADD3 R7, PT, PT, R7, 0x2, RZ ;  /* 0x0000000207077810 */ /* 0x000fc80007ffe0ff */
[----:B------:R-:W1:Y:S08]  /*11c0*/  LDC.64 R14, c[0x0][0x3b0] ;  /* 0x0000ec00ff0e7b82 */ /* 0x000e700000000a00 */
[----:B------:R-:W2:Y:S01]  /*11d0*/  LDC.64 R16, c[0x0][0x3b8] ;  /* 0x0000ee00ff107b82 */ /* 0x000ea20000000a00 */
[----:B0-----:R-:W-:-:S05]  /*11e0*/  IMAD.WIDE R12, R19, 0x4, R10 ;  /* 0x00000004130c7825 */ /* 0x001fca00078e020a */
[----:B------:R0:W-:Y:S01]  /*11f0*/  STG.E desc[UR4][R12.64], R23 ;  /* 0x000000170c007986 */ /* 0x0001e2000c101904 */
[----:B-1----:R-:W-:-:S04]  /*1200*/  IMAD.WIDE R10, R19, 0x4, R14 ;  /* 0x00000004130a7825 */ /* 0x002fc800078e020e */
[----:B------:R-:W-:Y:S01]  /*1210*/  IMAD.WIDE R14, R2, 0x4, R12 ;  /* 0x00000004020e7825 */ /* 0x000fe200078e020c */
[----:B------:R0:W-:Y:S03]  /*1220*/  STG.E desc[UR4][R10.64], R23 ;  /* 0x000000170a007986 */ /* 0x0001e6000c101904 */
[----:B--2---:R-:W-:-:S04]  /*1230*/  IMAD.WIDE R16, R19, 0x4, R16 ;  /* 0x0000000413107825 */ /* 0x004fc800078e0210 */
[C---:B------:R-:W-:Y:S01]  /*1240*/  IMAD.WIDE R18, R2.reuse, 0x4, R10 ;  /* 0x0000000402127825 */ /* 0x040fe200078e020a */
[----:B------:R0:W-:Y:S03]  /*1250*/  STG.E desc[UR4][R16.64], R23 ;  /* 0x0000001710007986 */ /* 0x0001e6000c101904 */
[----:B------:R-:W-:Y:S01]  /*1260*/  IMAD.WIDE R20, R2, 0x4, R16 ;  /* 0x0000000402147825 */ /* 0x000fe200078e0210 */
[----:B------:R0:W-:Y:S04]  /*1270*/  STG.E desc[UR4][R14.64], R23 ;  /* 0x000000170e007986 */ /* 0x0001e8000c101904 */
[----:B------:R0:W-:Y:S04]  /*1280*/  STG.E desc[UR4][R18.64], R23 ;  /* 0x0000001712007986 */ /* 0x0001e8000c101904 */
[----:B------:R0:W-:Y:S02]  /*1290*/  STG.E desc[UR4][R20.64], R23 ;  /* 0x0000001714007986 */ /* 0x0001e4000c101904 */
.L_x_14:
[----:B------:R-:W-:Y:S05]  /*12a0*/  BSYNC.RECONVERGENT B1 ;  /* 0x0000000000017941 */ /* 0x000fea0003800200 */
.L_x_13:
[----:B------:R-:W-:Y:S05]  /*12b0*/  @P1 BRA `(.L_x_7) ;  /* 0x00000000002c1947 */ /* 0x000fea0003800000 */
[----:B0--3--:R-:W0:Y:S01]  /*12c0*/  LDC.64 R10, c[0x0][0x3a8] ;  /* 0x0000ea00ff0a7b82 */ /* 0x009e220000000a00 */
[----:B----4-:R-:W-:Y:S01]  /*12d0*/  IMAD R17, R7, R2, R9 ;  /* 0x0000000207117224 */ /* 0x010fe200078e0209 */
[----:B------:R-:W-:-:S06]  /*12e0*/  MOV R19, 0x7fffffff ;  /* 0x7fffffff00137802 */ /* 0x000fcc0000000f00 */
[----:B------:R-:W1:Y:S08]  /*12f0*/  LDC.64 R12, c[0x0][0x3b0] ;  /* 0x0000ec00ff0c7b82 */ /* 0x000e700000000a00 */
[----:B------:R-:W2:Y:S01]  /*1300*/  LDC.64 R14, c[0x0][0x3b8] ;  /* 0x0000ee00ff0e7b82 */ /* 0x000ea20000000a00 */
[----:B0-----:R-:W-:-:S05]  /*1310*/  IMAD.WIDE R6, R17, 0x4, R10 ;  /* 0x0000000411067825 */ /* 0x001fca00078e020a */
[----:B------:R0:W-:Y:S01]  /*1320*/  STG.E desc[UR4][R6.64], R19 ;  /* 0x0000001306007986 */ /* 0x0001e2000c101904 */
[----:B-1----:R-:W-:-:S05]  /*1330*/  IMAD.WIDE R10, R17, 0x4, R12 ;  /* 0x00000004110a7825 */ /* 0x002fca00078e020c */
[----:B------:R0:W-:Y:S01]  /*1340*/  STG.E desc[UR4][R10.64], R19 ;  /* 0x000000130a007986 */ /* 0x0001e2000c101904 */
[----:B--2---:R-:W-:-:S05]  /*1350*/  IMAD.WIDE R12, R17, 0x4, R14 ;  /* 0x00000004110c7825 */ /* 0x004fca00078e020e */
[----:B------:R0:W-:Y:S02]  /*1360*/  STG.E desc[UR4][R12.64], R19 ;  /* 0x000000130c007986 */ /* 0x0001e4000c101904 */
.L_x_7:
[----:B0-----:R-:W-:Y:S05]  /*1370*/  BSYNC.RECONVERGENT B0 ;  /* 0x0000000000007941 */ /* 0x001fea0003800200 */
.L_x_6:
[----:B------:R-:W-:-:S09]  /*1380*/  UISETP.NE.AND UP0, UPT, UR6, 0x1, UPT ;  /* 0x000000010600788c */ /* 0x000fd2000bf05270 */
[----:B------:R-:W-:Y:S05]  /*1390*/  BRA.U !UP0, `(.L_x_15) ;  /* 0x0000000508287547 */ /* 0x000fea000b800000 */
[----:B------:R-:W-:-:S13]  /*13a0*/  ISETP.GE.AND P0, PT, R5, R0, PT ;  /* 0x000000000500720c */ /* 0x000fda0003f06270 */
[----:B------:R-:W-:Y:S05]  /*13b0*/  @P0 EXIT ;  /* 0x000000000000094d */ /* 0x000fea0003800000 */
.L_x_22:
[----:B------:R-:W0:Y:S01]  /*13c0*/  LDCU UR7, c[0x0][0x3a0] ;  /* 0x00007400ff0777ac */ /* 0x000e220008000800 */
[----:B-123--:R-:W1:Y:S01]  /*13d0*/  LDC.64 R10, c[0x0][0x388] ;  /* 0x0000e200ff0a7b82 */ /* 0x00ee620000000a00 */
[----:B------:R-:W-:Y:S01]  /*13e0*/  MOV R2, R5 ;  /* 0x0000000500027202 */ /* 0x000fe20000000f00 */
[----:B------:R-:W2:Y:S01]  /*13f0*/  LDCU UR8, c[0x0][0x398] ;  /* 0x00007300ff0877ac */ /* 0x000ea20008000800 */
[----:B------:R-:W-:-:S05]  /*1400*/  IADD3 R5, PT, PT, R5, 0x1, RZ ;  /* 0x0000000105057810 */ /* 0x000fca0007ffe0ff */
[----:B------:R-:W3:Y:S01]  /*1410*/  LDC.64 R6, c[0x0][0x380] ;  /* 0x0000e000ff067b82 */ /* 0x000ee20000000a00 */
[----:B0-----:R-:W-:-:S05]  /*1420*/  IADD3 R4, PT, PT, R5, -UR7, RZ ;  /* 0x8000000705047c10 */ /* 0x001fca000fffe0ff */
[----:B--2---:R-:W-:-:S04]  /*1430*/  IMAD R3, R4, UR8, R9 ;  /* 0x0000000804037c24 */ /* 0x004fc8000f8e0209 */
[----:B-1----:R-:W-:-:S05]  /*1440*/  IMAD.WIDE R10, R3, 0x4, R10 ;  /* 0x00000004030a7825 */ /* 0x002fca00078e020a */
[----:B------:R-:W2:Y:S01]  /*1450*/  LDG.E.CONSTANT R12, desc[UR4][R10.64] ;  /* 0x000000040a0c7981 */ /* 0x000ea2000c1e9900 */
[----:B---3--:R-:W-:-:S05]  /*1460*/  IMAD.WIDE R6, R3, 0x4, R6 ;  /* 0x0000000403067825 */ /* 0x008fca00078e0206 */
[----:B------:R-:W3:Y:S01]  /*1470*/  LDG.E.CONSTANT R8, desc[UR4][R6.64] ;  /* 0x0000000406087981 */ /* 0x000ee2000c1e9900 */
[----:B------:R-:W-:Y:S01]  /*1480*/  BSSY.RECONVERGENT B0, `(.L_x_16) ;  /* 0x000001c000007945 */ /* 0x000fe20003800200 */
[----:B------:R-:W-:Y:S02]  /*1490*/  MOV R3, 0xff800000 ;  /* 0xff80000000037802 */ /* 0x000fe40000000f00 */
[----:B------:R-:W-:Y:S02]  /*14a0*/  MOV R0, 0x7f800000 ;  /* 0x7f80000000007802 */ /* 0x000fe40000000f00 */
[----:B--2---:R-:W-:-:S04]  /*14b0*/  FSETP.NAN.AND P0, PT, |R12|, |R12|, PT ;  /* 0x4000000c0c00720b */ /* 0x004fc80003f08200 */
[----:B---3--:R-:W-:-:S13]  /*14c0*/  FSETP.NAN.OR P0, PT, |R8|, |R8|, P0 ;  /* 0x400000080800720b */ /* 0x008fda0000708600 */
[----:B------:R-:W-:Y:S05]  /*14d0*/  @P0 BRA `(.L_x_17) ;  /* 0x0000000000580947 */ /* 0x000fea0003800000 */
[----:B------:R-:W0:Y:S01]  /*14e0*/  LDC.64 R10, c[0x0][0x380] ;  /* 0x0000e000ff0a7b82 */ /* 0x000e220000000a00 */
[----:B----4-:R-:W-:Y:S01]  /*14f0*/  HFMA2 R17, -RZ, RZ, 0, 0 ;  /* 0x00000000ff117431 */ /* 0x010fe200000001ff */
[----:B------:R-:W-:-:S06]  /*1500*/  MOV R15, R12 ;  /* 0x0000000c000f7202 */ /* 0x000fcc0000000f00 */
[----:B------:R-:W1:Y:S02]  /*1510*/  LDC.64 R6, c[0x0][0x388] ;  /* 0x0000e200ff067b82 */ /* 0x000e640000000a00 */
.L_x_18:
[----:B------:R-:W2:Y:S01]  /*1520*/  LDCU UR7, c[0x0][0x3a0] ;  /* 0x00007400ff0777ac */ /* 0x000ea20008000800 */
[----:B------:R-:W-:Y:S02]  /*1530*/  IADD3 R17, PT, PT, R17, 0x1, RZ ;  /* 0x0000000111117810 */ /* 0x000fe40007ffe0ff */
[CC--:B------:R-:W-:Y:S02]  /*1540*/  FSETP.GT.AND P1, PT, R8.reuse, R3.reuse, PT ;  /* 0x000000030800720b */ /* 0x0c0fe40003f24000 */
[CC--:B------:R-:W-:Y:S02]  /*1550*/  FSETP.GEU.AND P2, PT, R15.reuse, R0.reuse, PT ;  /* 0x000000000f00720b */ /* 0x0c0fe40003f4e000 */
[----:B------:R-:W-:Y:S02]  /*1560*/  FSEL R3, R8, R3, P1 ;  /* 0x0000000308037208 */ /* 0x000fe40000800000 */
[----:B------:R-:W-:Y:S02]  /*1570*/  FSEL R0, R15, R0, !P2 ;  /* 0x000000000f007208 */ /* 0x000fe40005000000 */
[----:B--2---:R-:W-:-:S13]  /*1580*/  ISETP.NE.AND P3, PT, R17, UR7, PT ;  /* 0x0000000711007c0c */ /* 0x004fda000bf65270 */
[----:B------:R-:W-:Y:S05]  /*1590*/  @!P3 BRA `(.L_x_17) ;  /* 0x000000000028b947 */ /* 0x000fea0003800000 */
[----:B------:R-:W2:Y:S01]  /*15a0*/  LDCU UR7, c[0x0][0x398] ;  /* 0x00007300ff0777ac */ /* 0x000ea20008000800 */
[----:B------:R-:W-:-:S05]  /*15b0*/  IADD3 R8, PT, PT, R4, R17, RZ ;  /* 0x0000001104087210 */ /* 0x000fca0007ffe0ff */
[----:B--2---:R-:W-:-:S04]  /*15c0*/  IMAD R13, R8, UR7, R9 ;  /* 0x00000007080d7c24 */ /* 0x004fc8000f8e0209 */
[----:B-1----:R-:W-:-:S04]  /*15d0*/  IMAD.WIDE R14, R13, 0x4, R6 ;  /* 0x000000040d0e7825 */ /* 0x002fc800078e0206 */
[----:B0-----:R-:W-:Y:S02]  /*15e0*/  IMAD.WIDE R12, R13, 0x4, R10 ;  /* 0x000000040d0c7825 */ /* 0x001fe400078e020a */
[----:B------:R-:W2:Y:S04]  /*15f0*/  LDG.E.CONSTANT R15, desc[UR4][R14.64] ;  /* 0x000000040e0f7981 */ /* 0x000ea8000c1e9900 */
[----:B------:R-:W3:Y:S01]  /*1600*/  LDG.E.CONSTANT R8, desc[UR4][R12.64] ;  /* 0x000000040c087981 */ /* 0x000ee2000c1e9900 */
[----:B--2---:R-:W-:-:S04]  /*1610*/  FSETP.NAN.AND P0, PT, |R15|, |R15|, PT ;  /* 0x4000000f0f00720b */ /* 0x004fc80003f08200 */
[----:B---3--:R-:W-:-:S13]  /*1620*/  FSETP.NAN.OR P0, PT, |R8|, |R8|, P0 ;  /* 0x400000080800720b */ /* 0x008fda0000708600 */
[----:B------:R-:W-:Y:S05]  /*1630*/  @!P0 BRA `(.L_x_18) ;  /* 0xfffffffc00b88947 */ /* 0x000fea000383ffff */
.L_x_17:
[----:B------:R-:W-:Y:S05]  /*1640*/  BSYNC.RECONVERGENT B0 ;  /* 0x0000000000007941 */ /* 0x000fea0003800200 */
.L_x_16:
[----:B------:R-:W2:Y:S01]  /*1650*/  LDCU UR7, c[0x0][0x398] ;  /* 0x00007300ff0777ac */ /* 0x000ea20008000800 */
[----:B------:R-:W-:Y:S01]  /*1660*/  BSSY.RECONVERGENT B0, `(.L_x_19) ;  /* 0x0000019000007945 */ /* 0x000fe20003800200 */
[----:B--2---:R-:W-:-:S03]  /*1670*/  IMAD R15, R2, UR7, R9 ;  /* 0x00000007020f7c24 */ /* 0x004fc6000f8e0209 */
[----:B------:R-:W-:Y:S05]  /*1680*/  @P0 BRA `(.L_x_20) ;  /* 0x0000000000300947 */ /* 0x000fea0003800000 */
[----:B-1----:R-:W1:Y:S01]  /*1690*/  LDC.64 R6, c[0x0][0x3a8] ;  /* 0x0000ea00ff067b82 */ /* 0x002e620000000a00 */
[----:B------:R-:W-:-:S07]  /*16a0*/  FADD R2, R0, R3 ;  /* 0x0000000300027221 */ /* 0x000fce0000000000 */
[----:B0-----:R-:W0:Y:S08]  /*16b0*/  LDC.64 R10, c[0x0][0x3b8] ;  /* 0x0000ee00ff0a7b82 */ /* 0x001e300000000a00 */
[----:B------:R-:W2:Y:S01]  /*16c0*/  LDC.64 R12, c[0x0][0x3b0] ;  /* 0x0000ec00ff0c7b82 */ /* 0x000ea20000000a00 */
[----:B-1----:R-:W-:-:S05]  /*16d0*/  IMAD.WIDE R6, R15, 0x4, R6 ;  /* 0x000000040f067825 */ /* 0x002fca00078e0206 */
[----:B------:R1:W-:Y:S01]  /*16e0*/  STG.E desc[UR4][R6.64], R3 ;  /* 0x0000000306007986 */ /* 0x0003e2000c101904 */
[----:B0-----:R-:W-:-:S05]  /*16f0*/  IMAD.WIDE R10, R15, 0x4, R10 ;  /* 0x000000040f0a7825 */ /* 0x001fca00078e020a */
[----:B------:R1:W-:Y:S01]  /*1700*/  STG.E desc[UR4][R10.64], R0 ;  /* 0x000000000a007986 */ /* 0x0003e2000c101904 */
[----:B--2---:R-:W-:-:S04]  /*1710*/  IMAD.WIDE R12, R15, 0x4, R12 ;  /* 0x000000040f0c7825 */ /* 0x004fc800078e020c */
[----:B------:R-:W-:-:S05]  /*1720*/  FMUL R15, R2, 0.5 ;  /* 0x3f000000020f7820 */ /* 0x000fca0000400000 */
[----:B------:R1:W-:Y:S01]  /*1730*/  STG.E desc[UR4][R12.64], R15 ;  /* 0x0000000f0c007986 */ /* 0x0003e2000c101904 */
[----:B------:R-:W-:Y:S05]  /*1740*/  BRA `(.L_x_21) ;  /* 0x0000000000287947 */ /* 0x000fea0003800000 */
.L_x_20:
[----:B------:R-:W2:Y:S01]  /*1750*/  LDC.64 R2, c[0x0][0x3a8] ;  /* 0x0000ea00ff027b82 */ /* 0x000ea20000000a00 */
[----:B------:R-:W-:-:S07]  /*1760*/  MOV R13, 0x7fffffff ;  /* 0x7fffffff000d7802 */ /* 0x000fce0000000f00 */
[----:B-1----:R-:W1:Y:S08]  /*1770*/  LDC.64 R6, c[0x0][0x3b0] ;  /* 0x0000ec00ff067b82 */ /* 0x002e700000000a00 */
[----:B0-----:R-:W0:Y:S01]  /*1780*/  LDC.64 R10, c[0x0][0x3b8] ;  /* 0x0000ee00ff0a7b82 */ /* 0x001e220000000a00 */
[----:B--2---:R-:W-:-:S05]  /*1790*/  IMAD.WIDE R2, R15, 0x4, R2 ;  /* 0x000000040f027825 */ /* 0x004fca00078e0202 */
[----:B------:R2:W-:Y:S01]  /*17a0*/  STG.E desc[UR4][R2.64], R13 ;  /* 0x0000000d02007986 */ /* 0x0005e2000c101904 */
[----:B-1----:R-:W-:-:S05]  /*17b0*/  IMAD.WIDE R6, R15, 0x4, R6 ;  /* 0x000000040f067825 */ /* 0x002fca00078e0206 */
[----:B------:R2:W-:Y:S01]  /*17c0*/  STG.E desc[UR4][R6.64], R13 ;  /* 0x0000000d06007986 */ /* 0x0005e2000c101904 */
[----:B0-----:R-:W-:-:S05]  /*17d0*/  IMAD.WIDE R10, R15, 0x4, R10 ;  /* 0x000000040f0a7825 */ /* 0x001fca00078e020a */
[----:B------:R2:W-:Y:S02]  /*17e0*/  STG.E desc[UR4][R10.64], R13 ;  /* 0x0000000d0a007986 */ /* 0x0005e4000c101904 */
.L_x_21:
[----:B------:R-:W-:Y:S05]  /*17f0*/  BSYNC.RECONVERGENT B0 ;  /* 0x0000000000007941 */ /* 0x000fea0003800200 */
.L_x_19:
[----:B------:R-:W0:Y:S02]  /*1800*/  LDCU UR7, c[0x0][0x39c] ;  /* 0x00007380ff0777ac */ /* 0x000e240008000800 */
[----:B0-----:R-:W-:-:S13]  /*1810*/  ISETP.NE.AND P0, PT, R5, UR7, PT ;  /* 0x0000000705007c0c */ /* 0x001fda000bf05270 */
[----:B------:R-:W-:Y:S05]  /*1820*/  @!P0 EXIT ;  /* 0x000000000000894d */ /* 0x000fea0003800000 */
[----:B------:R-:W-:Y:S05]  /*1830*/  BRA `(.L_x_22) ;  /* 0xfffffff800e07947 */ /* 0x000fea000383ffff */
.L_x_15:
[----:B------:R-:W-:Y:S01]  /*1840*/  LOP3.LUT P0, R0, R4, 0x3, RZ, 0xc0, !PT ;  /* 0x0000000304007812 */ /* 0x000fe2000780c0ff */
[----:B------:R-:W-:Y:S01]  /*1850*/  BSSY.RECONVERGENT B0, `(.L_x_23) ;  /* 0x0000029000007945 */ /* 0x000fe20003800200 */
[----:B------:R-:W-:-:S11]  /*1860*/  MOV R5, R3 ;  /* 0x0000000300057202 */ /* 0x000fd60000000f00 */
[----:B------:R-:W-:Y:S05]  /*1870*/  @!P0 BRA `(.L_x_24) ;  /* 0x0000000000988947 */ /* 0x000fea0003800000 */
[----:B------:R-:W0:Y:S01]  /*1880*/  LDC.64 R6, c[0x0][0x380] ;  /* 0x0000e000ff067b82 */ /* 0x000e220000000a00 */
[C---:B------:R-:W-:Y:S01]  /*1890*/  IADD3 R5, PT, PT, R3.reuse, R0, RZ ;  /* 0x0000000003057210 */ /* 0x040fe20007ffe0ff */
[----:B---34-:R-:W-:Y:S01]  /*18a0*/  IMAD R19, R3, R2, R9 ;  /* 0x0000000203137224 */ /* 0x018fe200078e0209 */
[----:B------:R-:W-:-:S05]  /*18b0*/  IADD3 R0, PT, PT, -R0, RZ, RZ ;  /* 0x000000ff00007210 */ /* 0x000fca0007ffe1ff */
[----:B------:R-:W1:Y:S08]  /*18c0*/  LDC.64 R10, c[0x0][0x388] ;  /* 0x0000e200ff0a7b82 */ /* 0x000e700000000a00 */
[----:B------:R-:W2:Y:S08]  /*18d0*/  LDC.64 R12, c[0x0][0x3a8] ;  /* 0x0000ea00ff0c7b82 */ /* 0x000eb00000000a00 */
[----:B------:R-:W3:Y:S08]  /*18e0*/  LDC.64 R14, c[0x0][0x3b0] ;  /* 0x0000ec00ff0e7b82 */ /* 0x000ef00000000a00 */
[----:B------:R-:W4:Y:S02]  /*18f0*/  LDC.64 R16, c[0x0][0x3b8] ;  /* 0x0000ee00ff107b82 */ /* 0x000f240000000a00 */
.L_x_28:
[----:B01----:R-:W-:-:S04]  /*1900*/  IMAD.WIDE R20, R19, 0x4, R6 ;  /* 0x0000000413147825 */ /* 0x003fc800078e0206 */
[----:B-1----:R-:W-:Y:S01]  /*1910*/  IMAD.WIDE R22, R19, 0x4, R10 ;  /* 0x0000000413167825 */ /* 0x002fe200078e020a */
[----:B------:R-:W5:Y:S04]  /*1920*/  LDG.E.CONSTANT R29, desc[UR4][R20.64] ;  /* 0x00000004141d7981 */ /* 0x000f68000c1e9900 */
[----:B------:R-:W2:Y:S01]  /*1930*/  LDG.E.CONSTANT R4, desc[UR4][R22.64] ;  /* 0x0000000416047981 */ /* 0x000ea2000c1e9900 */
[----:B------:R-:W-:Y:S01]  /*1940*/  IADD3 R0, PT, PT, R0, 0x1, RZ ;  /* 0x0000000100007810 */ /* 0x000fe20007ffe0ff */
[----:B------:R-:W-:Y:S03]  /*1950*/  BSSY.RECONVERGENT B1, `(.L_x_25) ;  /* 0x0000015000017945 */ /* 0x000fe60003800200 */
[----:B------:R-:W-:-:S02]  /*1960*/  ISETP.NE.AND P1, PT, R0, RZ, PT ;  /* 0x000000ff0000720c */ /* 0x000fc40003f25270 */
[----:B-----5:R-:W-:Y:S02]  /*1970*/  FSETP.NUM.AND P2, PT, |R29|, |R29|, PT ;  /* 0x4000001d1d00720b */ /* 0x020fe40003f47200 */
[----:B--2---:R-:W-:-:S13]  /*1980*/  FSETP.NAN.AND P0, PT, |R4|, |R4|, PT ;  /* 0x400000040400720b */ /* 0x004fda0003f08200 */
[----:B------:R-:W-:Y:S05]  /*1990*/  @!P0 BRA P2, `(.L_x_26) ;  /* 0x0000000000208947 */ /* 0x000fea0001000000 */
[----:B------:R-:W-:Y:S01]  /*19a0*/  MOV R27, 0x7fffffff ;  /* 0x7fffffff001b7802 */ /* 0x000fe20000000f00 */
[----:B------:R-:W-:-:S04]  /*19b0*/  IMAD.WIDE R20, R19, 0x4, R12 ;  /* 0x0000000413147825 */ /* 0x000fc800078e020c */
[C---:B---3--:R-:W-:Y:S01]  /*19c0*/  IMAD.WIDE R22, R19.reuse, 0x4, R14 ;  /* 0x0000000413167825 */ /* 0x048fe200078e020e */
[----:B------:R0:W-:Y:S03]  /*19d0*/  STG.E desc[UR4][R20.64], R27 ;  /* 0x0000001b14007986 */ /* 0x0001e6000c101904 */
[----:B----4-:R-:W-:Y:S01]  /*19e0*/  IMAD.WIDE R24, R19, 0x4, R16 ;  /* 0x0000000413187825 */ /* 0x010fe200078e0210 */
[----:B------:R0:W-:Y:S04]  /*19f0*/  STG.E desc[UR4][R22.64], R27 ;  /* 0x0000001b16007986 */ /* 0x0001e8000c101904 */
[----:B------:R0:W-:Y:S01]  /*1a00*/  STG.E desc[UR4][R24.64], R27 ;  /* 0x0000001b18007986 */ /* 0x0001e2000c101904 */
[----:B------:R-:W-:Y:S05]  /*1a10*/  BRA `(.L_x_27) ;  /* 0x0000000000207947 */ /* 0x000fea0003800000 */
.L_x_26:
[----:B------:R-:W-:Y:S01]  /*1a20*/  FADD R2, R29, R4 ;  /* 0x000000041d027221 */ /* 0x000fe20000000000 */
[----:B------:R-:W-:-:S04]  /*1a30*/  IMAD.WIDE R24, R19, 0x4, R12 ;  /* 0x0000000413187825 */ /* 0x000fc800078e020c */
[----:B------:R-:W-:Y:S01]  /*1a40*/  FMUL R27, R2, 0.5 ;  /* 0x3f000000021b7820 */ /* 0x000fe20000400000 */
[C---:B----4-:R-:W-:Y:S01]  /*1a50*/  IMAD.WIDE R22, R19.reuse, 0x4, R16 ;  /* 0x0000000413167825 */ /* 0x050fe200078e0210 */
[----:B------:R1:W-:Y:S03]  /*1a60*/  STG.E desc[UR4][R24.64], R29 ;  /* 0x0000001d18007986 */ /* 0x0003e6000c101904 */
[----:B---3--:R-:W-:Y:S01]  /*1a70*/  IMAD.WIDE R20, R19, 0x4, R14 ;  /* 0x0000000413147825 */ /* 0x008fe200078e020e */
[----:B------:R1:W-:Y:S04]  /*1a80*/  STG.E desc[UR4][R22.64], R4 ;  /* 0x0000000416007986 */ /* 0x0003e8000c101904 */
[----:B------:R1:W-:Y:S02]  /*1a90*/  STG.E desc[UR4][R20.64], R27 ;  /* 0x0000001b14007986 */ /* 0x0003e4000c101904 */
.L_x_27:
[----:B------:R-:W-:Y:S05]  /*1aa0*/  BSYNC.RECONVERGENT B1 ;  /* 0x0000000000017941 */ /* 0x000fea0003800200 */
.L_x_25:
[----:B------:R-:W-:-:S04]  /*1ab0*/  MOV R2, UR9 ;  /* 0x0000000900027c02 */ /* 0x000fc80008000f00 */
[----:B------:R-:W-:Y:S01]  /*1ac0*/  IADD3 R19, PT, PT, R19, R2, RZ ;  /* 0x0000000213137210 */ /* 0x000fe20007ffe0ff */
[----:B------:R-:W-:Y:S06]  /*1ad0*/  @P1 BRA `(.L_x_28) ;  /* 0xfffffffc00881947 */ /* 0x000fec000383ffff */
.L_x_24:
[----:B------:R-:W-:Y:S05]  /*1ae0*/  BSYNC.RECONVERGENT B0 ;  /* 0x0000000000007941 */ /* 0x000fea0003800200 */
.L_x_23:
[----:B-1----:R-:W1:Y:S02]  /*1af0*/  LDC R4, c[0x0][0x39c] ;  /* 0x0000e700ff047b82 */ /* 0x002e640000000800 */
[----:B-1----:R-:W-:-:S04]  /*1b00*/  IADD3 R0, PT, PT, R3, -R4, RZ ;  /* 0x8000000403007210 */ /* 0x002fc80007ffe0ff */
[----:B------:R-:W-:-:S13]  /*1b10*/  ISETP.GT.U32.AND P0, PT, R0, -0x4, PT ;  /* 0xfffffffc0000780c */ /* 0x000fda0003f04070 */
[----:B------:R-:W-:Y:S05]  /*1b20*/  @P0 EXIT ;  /* 0x000000000000094d */ /* 0x000fea0003800000 */
[----:B------:R-:W1:Y:S01]  /*1b30*/  LDC R0, c[0x0][0x398] ;  /* 0x0000e600ff007b82 */ /* 0x000e620000000800 */
[C---:B------:R-:W-:Y:S01]  /*1b40*/  IADD3 R7, PT, PT, R5.reuse, 0x2, RZ ;  /* 0x0000000205077810 */ /* 0x040fe20007ffe0ff */
[C---:B------:R-:W-:Y:S01]  /*1b50*/  IMAD R6, R5.reuse, R2, R2 ;  /* 0x0000000205067224 */ /* 0x040fe200078e0202 */
[C---:B------:R-:W-:Y:S02]  /*1b60*/  IADD3 R3, PT, PT, R5.reuse, 0x3, RZ ;  /* 0x0000000305037810 */ /* 0x040fe40007ffe0ff */
[C---:B------:R-:W-:Y:S01]  /*1b70*/  IADD3 R4, PT, PT, R5.reuse, -R4, RZ ;  /* 0x8000000405047210 */ /* 0x040fe20007ffe0ff */
[-CC-:B------:R-:W-:Y:S02]  /*1b80*/  IMAD R5, R5, R2.reuse, R9.reuse ;  /* 0x0000000205057224 */ /* 0x180fe400078e0209 */
[----:B---3--:R-:W2:Y:S01]  /*1b90*/  LDC.64 R10, c[0x0][0x380] ;  /* 0x0000e000ff0a7b82 */ /* 0x008ea20000000a00 */
[-CC-:B------:R-:W-:Y:S02]  /*1ba0*/  IMAD R7, R7, R2.reuse, R9.reuse ;  /* 0x0000000207077224 */ /* 0x180fe400078e0209 */
[----:B------:R-:W-:Y:S01]  /*1bb0*/  IMAD R3, R3, R2, R9 ;  /* 0x0000000203037224 */ /* 0x000fe200078e0209 */
[----:B------:R-:W-:-:S04]  /*1bc0*/  IADD3 R9, PT, PT, R9, R6, RZ ;  /* 0x0000000609097210 */ /* 0x000fc80007ffe0ff */
[----:B------:R-:W3:Y:S03]  /*1bd0*/  LDC.64 R12, c[0x0][0x388] ;  /* 0x0000e200ff0c7b82 */ /* 0x000ee60000000a00 */
.L_x_29:
[C---:B0--34-:R-:W-:Y:S01]  /*1be0*/  IMAD.WIDE R18, R5.reuse, 0x4, R12 ;  /* 0x0000000405127825 */ /* 0x059fe200078e020c */
[----:B------:R-:W3:Y:S03]  /*1bf0*/  LDCU.64 UR10, c[0x0][0x3a8] ;  /* 0x00007500ff0a77ac */ /* 0x000ee60008000a00 */
[----:B0-2---:R-:W-:Y:S01]  /*1c00*/  IMAD.WIDE R24, R5, 0x4, R10 ;  /* 0x0000000405187825 */ /* 0x005fe200078e020a */
[----:B------:R1:W2:Y:S01]  /*1c10*/  LDG.E.CONSTANT R6, desc[UR4][R18.64] ;  /* 0x0000000412067981 */ /* 0x0002a2000c1e9900 */
[----:B------:R-:W0:Y:S03]  /*1c20*/  LDCU.128 UR12, c[0x0][0x3b0] ;  /* 0x00007600ff0c77ac */ /* 0x000e260008000c00 */
[----:B------:R4:W5:Y:S01]  /*1c30*/  LDG.E.CONSTANT R26, desc[UR4][R24.64] ;  /* 0x00000004181a7981 */ /* 0x000962000c1e9900 */
[----:B-1----:R-:W-:-:S04]  /*1c40*/  IMAD.WIDE R18, R0, 0x4, R18 ;  /* 0x0000000400127825 */ /* 0x002fc800078e0212 */
[----:B----4-:R-:W-:-:S05]  /*1c50*/  IMAD.WIDE R24, R0, 0x4, R24 ;  /* 0x0000000400187825 */ /* 0x010fca00078e0218 */
[----:B------:R-:W4:Y:S01]  /*1c60*/  LDG.E.CONSTANT R8, desc[UR4][R24.64] ;  /* 0x0000000418087981 */ /* 0x000f22000c1e9900 */
[----:B--2---:R-:W-:-:S04]  /*1c70*/  FSETP.NAN.AND P0, PT, |R6|, |R6|, PT ;  /* 0x400000060600720b */ /* 0x004fc80003f08200 */
[----:B-----5:R-:W-:-:S13]  /*1c80*/  FSETP.NUM.AND P0, PT, |R26|, |R26|, !P0 ;  /* 0x4000001a1a00720b */ /* 0x020fda0004707200 */
[----:B---3--:R-:W-:Y:S02]  /*1c90*/  @!P0 MOV R16, UR10 ;  /* 0x0000000a00108c02 */ /* 0x008fe40008000f00 */
[----:B------:R-:W-:Y:S02]  /*1ca0*/  @!P0 MOV R17, UR11 ;  /* 0x0000000b00118c02 */ /* 0x000fe40008000f00 */
[----:B------:R-:W-:Y:S02]  /*1cb0*/  @!P0 MOV R27, 0x7fffffff ;  /* 0x7fffffff001b8802 */ /* 0x000fe40000000f00 */
[----:B0-----:R-:W-:Y:S01]  /*1cc0*/  @!P0 MOV R14, UR12 ;  /* 0x0000000c000e8c02 */ /* 0x001fe20008000f00 */
[----:B------:R-:W-:Y:S01]  /*1cd0*/  @!P0 IMAD.WIDE R20, R5, 0x4, R16 ;  /* 0x0000000405148825 */ /* 0x000fe200078e0210 */
[----:B------:R-:W-:-:S04]  /*1ce0*/  @!P0 MOV R15, UR13 ;  /* 0x0000000d000f8c02 */ /* 0x000fc80008000f00 */
[----:B------:R0:W-:Y:S01]  /*1cf0*/  @!P0 STG.E desc[UR4][R20.64], R27 ;  /* 0x0000001b14008986 */ /* 0x0001e2000c101904 */
[----:B------:R-:W-:Y:S01]  /*1d00*/  @!P0 IMAD.WIDE R22, R5, 0x4, R14 ;  /* 0x0000000405168825 */ /* 0x000fe200078e020e */
[----:B------:R-:W-:-:S04]  /*1d10*/  @P0 MOV R16, UR10 ;  /* 0x0000000a00100c02 */ /* 0x000fc80008000f00 */
[----:B------:R-:W-:Y:S01]  /*1d20*/  @!P0 STG.E desc[UR4][R22.64], R27 ;  /* 0x0000001b16008986 */ /* 0x000fe2000c101904 */
[----:B0-----:R-:W-:Y:S02]  /*1d30*/  @!P0 MOV R20, UR14 ;  /* 0x0000000e00148c02 */ /* 0x001fe40008000f00 */
[----:B------:R-:W-:-:S03]  /*1d40*/  @!P0 MOV R21, UR15 ;  /* 0x0000000f00158c02 */ /* 0x000fc60008000f00 */
[----:B------:R-:W-:Y:S01]  /*1d50*/  @!P0 IMAD.WIDE R28, R5, 0x4, R20 ;  /* 0x00000004051c8825 */ /* 0x000fe200078e0214 */
[----:B------:R-:W-:-:S04]  /*1d60*/  @P0 MOV R17, UR11 ;  /* 0x0000000b00110c02 */ /* 0x000fc80008000f00 */
[----:B------:R0:W-:Y:S01]  /*1d70*/  @!P0 STG.E desc[UR4][R28.64], R27 ;  /* 0x0000001b1c008986 */ /* 0x0001e2000c101904 */
[----:B------:R-:W-:Y:S01]  /*1d80*/  @P0 IMAD.WIDE R22, R5, 0x4, R16 ;  /* 0x0000000405160825 */ /* 0x000fe200078e0210 */
[----:B------:R-:W-:Y:S02]  /*1d90*/  @P0 MOV R20, UR14 ;  /* 0x0000000e00140c02 */ /* 0x000fe40008000f00 */
[----:B------:R-:W-:Y:S01]  /*1da0*/  @P0 MOV R21, UR15 ;  /* 0x0000000f00150c02 */ /* 0x000fe20008000f00 */
[----:B0-----:R0:W2:Y:S04]  /*1db0*/  LDG.E.CONSTANT R29, desc[UR4][R18.64] ;  /* 0x00000004121d7981 */ /* 0x0010a8000c1e9900 */
[----:B------:R1:W-:Y:S02]  /*1dc0*/  @P0 STG.E desc[UR4][R22.64], R26 ;  /* 0x0000001a16000986 */ /* 0x0003e4000c101904 */
[----:B-1----:R-:W-:-:S04]  /*1dd0*/  IMAD.WIDE R22, R0, 0x4, R18 ;  /* 0x0000000400167825 */ /* 0x002fc800078e0212 */
[----:B0-----:R-:W-:Y:S01]  /*1de0*/  @P0 IMAD.WIDE R18, R5, 0x4, R20 ;  /* 0x0000000405120825 */ /* 0x001fe200078e0214 */
[----:B------:R-:W3:Y:S04]  /*1df0*/  LDG.E.CONSTANT R27, desc[UR4][R22.64] ;  /* 0x00000004161b7981 */ /* 0x000ee8000c1e9900 */
[----:B------:R0:W-:Y:S02]  /*1e00*/  @P0 STG.E desc[UR4][R18.64], R6 ;  /* 0x0000000612000986 */ /* 0x0001e4000c101904 */
[----:B0-----:R-:W-:-:S05]  /*1e10*/  IMAD.WIDE R18, R0, 0x4, R24 ;  /* 0x0000000400127825 */ /* 0x001fca00078e0218 */
[----:B------:R0:W5:Y:S01]  /*1e20*/  LDG.E.CONSTANT R2, desc[UR4][R18.64] ;  /* 0x0000000412027981 */ /* 0x000162000c1e9900 */
[----:B------:R-:W-:-:S06]  /*1e30*/  IMAD.WIDE R24, R0, 0x4, R22 ;  /* 0x0000000400187825 */ /* 0x000fcc00078e0216 */
[----:B------:R-:W5:Y:S01]  /*1e40*/  LDG.E.CONSTANT R24, desc[UR4][R24.64] ;  /* 0x0000000418187981 */ /* 0x000f62000c1e9900 */
[----:B0-----:R-:W-:-:S05]  /*1e50*/  IMAD.WIDE R18, R0, 0x4, R18 ;  /* 0x0000000400127825 */ /* 0x001fca00078e0212 */
[----:B------:R0:W5:Y:S01]  /*1e60*/  LDG.E.CONSTANT R28, desc[UR4][R18.64] ;  /* 0x00000004121c7981 */ /* 0x000162000c1e9900 */
[----:B------:R-:W-:Y:S01]  /*1e70*/  @P0 MOV R14, UR12 ;  /* 0x0000000c000e0c02 */ /* 0x000fe20008000f00 */
[----:B------:R-:W-:Y:S01]  /*1e80*/  @P0 FADD R26, R26, R6 ;  /* 0x000000061a1a0221 */ /* 0x000fe20000000000 */
[----:B------:R-:W-:-:S03]  /*1e90*/  @P0 MOV R15, UR13 ;  /* 0x0000000d000f0c02 */ /* 0x000fc60008000f00 */
[----:B------:R-:W-:Y:S01]  /*1ea0*/  @P0 FMUL R26, R26, 0.5 ;  /* 0x3f0000001a1a0820 */ /* 0x000fe20000400000 */
[----:B------:R-:W-:-:S05]  /*1eb0*/  @P0 IMAD.WIDE R22, R5, 0x4, R14 ;  /* 0x0000000405160825 */ /* 0x000fca00078e020e */
[----:B------:R1:W-:Y:S01]  /*1ec0*/  @P0 STG.E desc[UR4][R22.64], R26 ;  /* 0x0000001a16000986 */ /* 0x0003e2000c101904 */
[----:B------:R-:W-:Y:S02]  /*1ed0*/  IADD3 R4, PT, PT, R4, 0x4, RZ ;  /* 0x0000000404047810 */ /* 0x000fe40007ffe0ff */
[----:B------:R-:W-:Y:S02]  /*1ee0*/  LEA R5, R0, R5, 0x2 ;  /* 0x0000000500057211 */ /* 0x000fe400078e10ff */
[----:B--2---:R-:W-:-:S04]  /*1ef0*/  FSETP.NAN.AND P1, PT, |R29|, |R29|, PT ;  /* 0x4000001d1d00720b */ /* 0x004fc80003f28200 */
[----:B----4-:R-:W-:-:S13]  /*1f00*/  FSETP.NUM.AND P1, PT, |R8|, |R8|, !P1 ;  /* 0x400000080800720b */ /* 0x010fda0004f27200 */
[----:B-1----:R-:W-:Y:S01]  /*1f10*/  @!P1 MOV R26, 0x7fffffff ;  /* 0x7fffffff001a9802 */ /* 0x002fe20000000f00 */
[----:B------:R-:W-:-:S04]  /*1f20*/  @!P1 IMAD.WIDE R22, R9, 0x4, R16 ;  /* 0x0000000409169825 */ /* 0x000fc800078e0210 */
[----:B0-----:R-:W-:Y:S01]  /*1f30*/  @!P1 IMAD.WIDE R18, R9, 0x4, R14 ;  /* 0x0000000409129825 */ /* 0x001fe200078e020e */
[----:B---3--:R-:W-:Y:S01]  /*1f40*/  FSETP.NAN.AND P0, PT, |R27|, |R27|, PT ;  /* 0x4000001b1b00720b */ /* 0x008fe20003f08200 */
[----:B------:R-:W-:Y:S04]  /*1f50*/  @!P1 STG.E desc[UR4][R22.64], R26 ;  /* 0x0000001a16009986 */ /* 0x000fe8000c101904 */
[----:B------:R0:W-:Y:S01]  /*1f60*/  @!P1 STG.E desc[UR4][R18.64], R26 ;  /* 0x0000001a12009986 */ /* 0x0001e2000c101904 */
[----:B------:R-:W-:Y:S01]  /*1f70*/  @P1 FADD R6, R8, R29 ;  /* 0x0000001d08061221 */ /* 0x000fe20000000000 */
[----:B------:R-:W-:-:S04]  /*1f80*/  @P1 IMAD.WIDE R22, R9, 0x4, R16 ;  /* 0x0000000409161825 */ /* 0x000fc800078e0210 */
[----:B0-----:R-:W-:Y:S01]  /*1f90*/  @!P1 IMAD.WIDE R18, R9, 0x4, R20 ;  /* 0x0000000409129825 */ /* 0x001fe200078e0214 */
[----:B-----5:R-:W-:-:S03]  /*1fa0*/  FSETP.NUM.AND P0, PT, |R2|, |R2|, !P0 ;  /* 0x400000020200720b */ /* 0x020fc60004707200 */
[----:B------:R-:W-:Y:S01]  /*1fb0*/  @P1 FMUL R25, R6, 0.5 ;  /* 0x3f00000006191820 */ /* 0x000fe20000400000 */
[----:B------:R-:W-:Y:S04]  /*1fc0*/  @!P1 STG.E desc[UR4][R18.64], R26 ;  /* 0x0000001a12009986 */ /* 0x000fe8000c101904 */
[----:B------:R0:W-:Y:S01]  /*1fd0*/  @P1 STG.E desc[UR4][R22.64], R8 ;  /* 0x0000000816001986 */ /* 0x0001e2000c101904 */
[----:B------:R-:W-:-:S04]  /*1fe0*/  @P1 IMAD.WIDE R18, R9, 0x4, R20 ;  /* 0x0000000409121825 */ /* 0x000fc800078e0214 */
[----:B0-----:R-:W-:Y:S01]  /*1ff0*/  @P1 IMAD.WIDE R22, R9, 0x4, R14 ;  /* 0x0000000409161825 */ /* 0x001fe200078e020e */
[----:B------:R0:W-:Y:S01]  /*2000*/  @P1 STG.E desc[UR4][R18.64], R29 ;  /* 0x0000001d12001986 */ /* 0x0001e2000c101904 */
[----:B------:R-:W-:-:S03]  /*2010*/  @!P0 MOV R8, 0x7fffffff ;  /* 0x7fffffff00088802 */ /* 0x000fc60000000f00 */
[----:B------:R1:W-:Y:S01]  /*2020*/  @P1 STG.E desc[UR4][R22.64], R25 ;  /* 0x0000001916001986 */ /* 0x0003e2000c101904 */
[----:B------:R-:W-:Y:S01]  /*2030*/  FSETP.NAN.AND P1, PT, |R24|, |R24|, PT ;  /* 0x400000181800720b */ /* 0x000fe20003f28200 */
[----:B0-----:R-:W-:-:S04]  /*2040*/  @!P0 IMAD.WIDE R18, R7, 0x4, R14 ;  /* 0x0000000407128825 */ /* 0x001fc800078e020e */
[----:B-1----:R-:W-:Y:S01]  /*2050*/  @!P0 IMAD.WIDE R22, R7, 0x4, R16 ;  /* 0x0000000407168825 */ /* 0x002fe200078e0210 */
[----:B------:R-:W-:-:S04]  /*2060*/  FSETP.NUM.AND P1, PT, |R28|, |R28|, !P1 ;  /* 0x4000001c1c00720b */ /* 0x000fc80004f27200 */
[----:B------:R0:W-:Y:S01]  /*2070*/  @!P0 STG.E desc[UR4][R22.64], R8 ;  /* 0x0000000816008986 */ /* 0x0001e2000c101904 */
[----:B------:R-:W-:-:S03]  /*2080*/  @P0 FADD R6, R2, R27 ;  /* 0x0000001b02060221 */ /* 0x000fc60000000000 */
[----:B------:R-:W-:Y:S01]  /*2090*/  @!P0 STG.E desc[UR4][R18.64], R8 ;  /* 0x0000000812008986 */ /* 0x000fe2000c101904 */
[----:B------:R-:W-:Y:S01]  /*20a0*/  @P0 FMUL R29, R6, 0.5 ;  /* 0x3f000000061d0820 */ /* 0x000fe20000400000 */
[----:B0-----:R-:W-:-:S04]  /*20b0*/  @!P0 IMAD.WIDE R22, R7, 0x4, R20 ;  /* 0x0000000407168825 */ /* 0x001fc800078e0214 */
[C---:B------:R-:W-:Y:S01]  /*20c0*/  @P0 IMAD.WIDE R18, R7.reuse, 0x4, R16 ;  /* 0x0000000407120825 */ /* 0x040fe200078e0210 */
[----:B------:R-:W-:Y:S04]  /*20d0*/  @!P0 STG.E desc[UR4][R22.64], R8 ;  /* 0x0000000816008986 */ /* 0x000fe8000c101904 */
[----:B------:R0:W-:Y:S01]  /*20e0*/  @P0 STG.E desc[UR4][R18.64], R2 ;  /* 0x0000000212000986 */ /* 0x0001e2000c101904 */
[----:B------:R-:W-:-:S04]  /*20f0*/  @P0 IMAD.WIDE R22, R7, 0x4, R20 ;  /* 0x0000000407160825 */ /* 0x000fc800078e0214 */
[----:B0-----:R-:W-:Y:S01]  /*2100*/  @P0 IMAD.WIDE R18, R7, 0x4, R14 ;  /* 0x0000000407120825 */ /* 0x001fe200078e020e */
[----:B------:R0:W-:Y:S01]  /*2110*/  @P0 STG.E desc[UR4][R22.64], R27 ;  /* 0x0000001b16000986 */ /* 0x0001e2000c101904 */
[----:B------:R-:W-:-:S03]  /*2120*/  @!P1 MOV R25, 0x7fffffff ;  /* 0x7fffffff00199802 */ /* 0x000fc60000000f00 */
[----:B------:R1:W-:Y:S01]  /*2130*/  @P0 STG.E desc[UR4][R18.64], R29 ;  /* 0x0000001d12000986 */ /* 0x0003e2000c101904 */
[----:B------:R-:W-:Y:S01]  /*2140*/  ISETP.NE.AND P0, PT, R4, RZ, PT ;  /* 0x000000ff0400720c */ /* 0x000fe20003f05270 */
[----:B------:R-:W-:Y:S01]  /*2150*/  @P1 FADD R2, R28, R24 ;  /* 0x000000181c021221 */ /* 0x000fe20000000000 */
[----:B0-----:R-:W-:-:S04]  /*2160*/  @!P1 IMAD.WIDE R26, R3, 0x4, R16 ;  /* 0x00000004031a9825 */ /* 0x001fc800078e0210 */
[C---:B-1----:R-:W-:Y:S01]  /*2170*/  @!P1 IMAD.WIDE R18, R3.reuse, 0x4, R14 ;  /* 0x0000000403129825 */ /* 0x042fe200078e020e */
[----:B------:R0:W-:Y:S03]  /*2180*/  @!P1 STG.E desc[UR4][R26.64], R25 ;  /* 0x000000191a009986 */ /* 0x0001e6000c101904 */
[----:B------:R-:W-:-:S04]  /*2190*/  @!P1 IMAD.WIDE R22, R3, 0x4, R20 ;  /* 0x0000000403169825 */ /* 0x000fc800078e0214 */
[----:B------:R-:W-:Y:S01]  /*21a0*/  @P1 FMUL R29, R2, 0.5 ;  /* 0x3f000000021d1820 */ /* 0x000fe20000400000 */
[C---:B------:R-:W-:Y:S01]  /*21b0*/  @P1 IMAD.WIDE R16, R3.reuse, 0x4, R16 ;  /* 0x0000000403101825 */ /* 0x040fe200078e0210 */
[----:B------:R0:W-:Y:S03]  /*21c0*/  @!P1 STG.E desc[UR4][R18.64], R25 ;  /* 0x0000001912009986 */ /* 0x0001e6000c101904 */
[C---:B------:R-:W-:Y:S01]  /*21d0*/  @P1 IMAD.WIDE R20, R3.reuse, 0x4, R20 ;  /* 0x0000000403141825 */ /* 0x040fe200078e0214 */
[----:B------:R0:W-:Y:S03]  /*21e0*/  @!P1 STG.E desc[UR4][R22.64], R25 ;  /* 0x0000001916009986 */ /* 0x0001e6000c101904 */
[----:B------:R-:W-:Y:S01]  /*21f0*/  @P1 IMAD.WIDE R14, R3, 0x4, R14 ;  /* 0x00000004030e1825 */ /* 0x000fe200078e020e */
[----:B------:R0:W-:Y:S04]  /*2200*/  @P1 STG.E desc[UR4][R16.64], R28 ;  /* 0x0000001c10001986 */ /* 0x0001e8000c101904 */
[----:B------:R0:W-:Y:S01]  /*2210*/  @P1 STG.E desc[UR4][R20.64], R24 ;  /* 0x0000001814001986 */ /* 0x0001e2000c101904 */
[----:B------:R-:W-:-:S03]  /*2220*/  LEA R9, R0, R9, 0x2 ;  /* 0x0000000900097211 */ /* 0x000fc600078e10ff */
[----:B------:R0:W-:Y:S01]  /*2230*/  @P1 STG.E desc[UR4][R14.64], R29 ;  /* 0x0000001d0e001986 */ /* 0x0001e2000c101904 */
[C---:B------:R-:W-:Y:S02]  /*2240*/  LEA R7, R0.reuse, R7, 0x2 ;  /* 0x0000000700077211 */ /* 0x040fe400078e10ff */
[----:B------:R-:W-:Y:S01]  /*2250*/  LEA R3, R0, R3, 0x2 ;  /* 0x0000000300037211 */ /* 0x000fe200078e10ff */
[----:B------:R-:W-:Y:S06]  /*2260*/  @!P0 EXIT ;  /* 0x000000000000894d */ /* 0x000fec0003800000 */
[----:B------:R-:W-:Y:S05]  /*2270*/  BRA `(.L_x_29) ;  /* 0xfffffff800587947 */ /* 0x000fea000383ffff */
.L_x_30:
[----:B------:R-:W-:-:S00]  /*2280*/  BRA `(.L_x_30) ;  /* 0xfffffffc00fc7947 */ /* 0x000fc0000383ffff */
[----:B------:R-:W-:-:S00]  /*2290*/  NOP ;  /* 0x0000000000007918 */ /* 0x000fc00000000000 */
        /* <DEDUP_REMOVED lines=14> */
.L_x_62:


//--------------------- .text.donchian_batch_f32  --------------------------
	.section	.text.donchian_batch_f32,"ax",@progbits
	.align	128
        .global         donchian_batch_f32
        .type           donchian_batch_f32,@function
        .size           donchian_batch_f32,(.L_x_63 - donchian_batch_f32)
        .other          donchian_batch_f32,@"STO_CUDA_ENTRY STV_DEFAULT"
donchian_batch_f32:
.text.donchian_batch_f32:
[----:B------:R-:W-:Y:S01]  /*0000*/  LDC R1, c[0x0][0x37c] ;  /* 0x0000df00ff017b82 */ /* 0x000fe20000000800 */
[----:B------:R-:W0:Y:S07]  /*0010*/  S2R R0, SR_TID.X ;  /* 0x0000000000007919 */ /* 0x000e2e0000002100 */
[----:B------:R-:W0:Y:S01]  /*0020*/  S2UR UR4, SR_CTAID.X ;  /* 0x00000000000479c3 */ /* 0x000e220000002500 */
[----:B------:R-:W1:Y:S07]  /*0030*/  LDCU UR5, c[0x0][0x39c] ;  /* 0x00007380ff0577ac */ /* 0x000e6e0008000800 */
[----:B------:R-:W0:Y:S02]  /*0040*/  LDC R13, c[0x0][0x360] ;  /* 0x0000d800ff0d7b82 */ /* 0x000e240000000800 */
[----:B0-----:R-:W-:-:S05]  /*0050*/  IMAD R13, R13, UR4, R0 ;  /* 0x000000040d0d7c24 */ /* 0x001fca000f8e0200 */
[----:B-1----:R-:W-:-:S13]  /*0060*/  ISETP.GE.AND P0, PT, R13, UR5, PT ;  /* 0x000000050d007c0c */ /* 0x002fda000bf06270 */
[----:B------:R-:W-:Y:S05]  /*0070*/  @P0 EXIT ;  /* 0x000000000000094d */ /* 0x000fea0003800000 */
[----:B------:R-:W0:Y:S01]  /*0080*/  LDC.64 R8, c[0x0][0x390] ;  /* 0x0000e400ff087b82 */ /* 0x000e220000000a00 */
[----:B------:R-:W1:Y:S07]  /*0090*/  LDCU.64 UR4, c[0x0][0x358] ;  /* 0x00006b00ff0477ac */ /* 0x000e6e0008000a00 */
[----:B------:R-:W2:Y:S08]  /*00a0*/  LDC R19, c[0x0][0x3a0] ;  /* 0x0000e800ff137b82 */ /* 0x000eb00000000800 */
[----:B------:R-:W3:Y:S01]  /*00b0*/  LDC R0, c[0x0][0x398] ;  /* 0x0000e600ff007b82 */ /* 0x000ee20000000800 */
[----:B0-----:R-:W-:-:S07]  /*00c0*/  IMAD.WIDE R8, R13, 0x4, R8 ;  /* 0x000000040d087825 */ /* 0x001fce00078e0208 */
[----:B------:R-:W0:Y:S01]  /*00d0*/  LDC.64 R6, c[0x0][0x3a8] ;  /* 0x0000ea00ff067b82 */ /* 0x000e220000000a00 */
[----:B-1----:R-:W4:Y:S01]  /*00e0*/  LDG.E.CONSTANT R8, desc[UR4][R8.64] ;  /* 0x0000000408087981 */ /* 0x002f22000c1e9900 */
[----:B------:R-:W1:Y:S01]  /*00f0*/  LDCU UR6, c[0x0][0x3a0] ;  /* 0x00007400ff0677ac */ /* 0x000e620008000800 */
[----:B--2---:R-:W-:-:S05]  /*0100*/  ISETP.GT.AND P0, PT, R19, -0x1, PT ;  /* 0xffffffff1300780c */ /* 0x004fca0003f04270 */
[----:B------:R-:W2:Y:S01]  /*0110*/  LDC.64 R4, c[0x0][0x3b0] ;  /* 0x0000ec00ff047b82 */ /* 0x000ea20000000a00 */
[----:B---3--:R-:W-:-:S07]  /*0120*/  ISETP.LT.AND P1, PT, R19, R0, PT ;  /* 0x000000001300720c */ /* 0x008fce0003f21270 */
[----:B------:R-:W3:Y:S01]  /*0130*/  LDC.64 R2, c[0x0][0x3b8] ;  /* 0x0000ee00ff027b82 */ /* 0x000ee20000000a00 */
[----:B------:R-:W-:Y:S02]  /*0140*/  IMAD R13, R13, R0, RZ ;  /* 0x000000000d0d7224 */ /* 0x000fe400078e02ff */
[----:B-1----:R-:W-:Y:S02]  /*0150*/  IMAD.U32 R23, RZ, RZ, UR6 ;  /* 0x00000006ff177e24 */ /* 0x002fe4000f8e00ff */
[----:B0-----:R-:W-:-:S04]  /*0160*/  IMAD.WIDE R6, R13, 0x4, R6 ;  /* 0x000000040d067825 */ /* 0x001fc800078e0206 */
[----:B--2---:R-:W-:-:S04]  /*0170*/  IMAD.WIDE R4, R13, 0x4, R4 ;  /* 0x000000040d047825 */ /* 0x004fc800078e0204 */
[----:B---3--:R-:W-:Y:S01]  /*0180*/  IMAD.WIDE R2, R13, 0x4, R2 ;  /* 0x000000040d027825 */ /* 0x008fe200078e0202 */
[----:B----4-:R-:W-:-:S04]  /*0190*/  ISETP.GT.AND P0, PT, R8, RZ, P0 ;  /* 0x000000ff0800720c */ /* 0x010fc80000704270 */
[----:B------:R-:W-:-:S13]  /*01a0*/  ISETP.LE.AND P0, PT, R8, R0, P0 ;  /* 0x000000000800720c */ /* 0x000fda0000703270 */
[----:B------:R-:W-:Y:S05]  /*01b0*/  @P0 BRA P1, `(.L_x_31) ;  /* 0x0000000400ac0947 */ /* 0x000fea0000800000 */
[----:B------:R-:W-:-:S13]  /*01c0*/  ISETP.GE.AND P0, PT, R0, 0x1, PT ;  /* 0x000000010000780c */ /* 0x000fda0003f06270 */
[----:B------:R-:W-:Y:S05]  /*01d0*/  @!P0 EXIT ;  /* 0x000000000000894d */ /* 0x000fea0003800000 */
[C---:B------:R-:W-:Y:S01]  /*01e0*/  ISETP.GE.U32.AND P1, PT, R0.reuse, 0x8, PT ;  /* 0x000000080000780c */ /* 0x040fe20003f26070 */
[----:B------:R-:W-:Y:S01]  /*01f0*/  IMAD.MOV.U32 R9, RZ, RZ, RZ ;  /* 0x000000ffff097224 */ /* 0x000fe200078e00ff */
[----:B------:R-:W-:-:S04]  /*0200*/  LOP3.LUT R22, R0, 0x7, RZ, 0xc0, !PT ;  /* 0x0000000700167812 */ /* 0x000fc800078ec0ff */
[----:B------:R-:W-:-:S07]  /*0210*/  ISETP.NE.AND P0, PT, R22, RZ, PT ;  /* 0x000000ff1600720c */ /* 0x000fce0003f05270 */
[----:B------:R-:W-:Y:S06]  /*0220*/  @!P1 BRA `(.L_x_32) ;  /* 0x0000000000d49947 */ /* 0x000fec0003800000 */
[----:B------:R-:W0:Y:S01]  /*0230*/  LDCU.128 UR8, c[0x0][0x3b0] ;  /* 0x00007600ff0877ac */ /* 0x000e220008000c00 */
[----:B------:R-:W-:Y:S02]  /*0240*/  HFMA2 R11, -RZ, RZ, 0, 0 ;  /* 0x00000000ff0b7431 */ /* 0x000fe400000001ff */
[----:B------:R-:W-:Y:S01]  /*0250*/  IMAD.MOV.U32 R10, RZ, RZ, 0x10 ;  /* 0x00000010ff0a7424 */ /* 0x000fe200078e00ff */
[----:B------:R-:W-:Y:S01]  /*0260*/  LOP3.LUT R9, R0, 0x7ffffff8, RZ, 0xc0, !PT ;  /* 0x7ffffff800097812 */ /* 0x000fe200078ec0ff */
[----:B------:R-:W1:Y:S04]  /*0270*/  LDCU.64 UR6, c[0x0][0x3a8] ;  /* 0x00007500ff0677ac */ /* 0x000e680008000a00 */
[----:B------:R-:W-:Y:S02]  /*0280*/  IMAD.MOV R8, RZ, RZ, -R9 ;  /* 0x000000ffff087224 */ /* 0x000fe400078e0a09 */
[----:B------:R-:W-:-:S03]  /*0290*/  IMAD.WIDE R10, R13, 0x4, R10 ;  /* 0x000000040d0a7825 */ /* 0x000fc600078e020a */
[C---:B0-----:R-:W-:Y:S02]  /*02a0*/  IADD3 R18, P2, PT, R10.reuse, UR8, RZ ;  /* 0x000000080a127c10 */ /* 0x041fe4000ff5e0ff */
[C---:B------:R-:W-:Y:S02]  /*02b0*/  IADD3 R16, P3, PT, R10.reuse, UR10, RZ ;  /* 0x0000000a0a107c10 */ /* 0x040fe4000ff7e0ff */
[----:B-1----:R-:W-:Y:S02]  /*02c0*/  IADD3 R20, P1, PT, R10, UR6, RZ ;  /* 0x000000060a147c10 */ /* 0x002fe4000ff3e0ff */
[C---:B------:R-:W-:Y:S02]  /*02d0*/  IADD3.X R19, PT, PT, R11.reuse, UR9, RZ, P2, !PT ;  /* 0x000000090b137c10 */ /* 0x040fe400097fe4ff */
[C---:B------:R-:W-:Y:S02]  /*02e0*/  IADD3.X R21, PT, PT, R11.reuse, UR7, RZ, P1, !PT ;  /* 0x000000070b157c10 */ /* 0x040fe40008ffe4ff */
[----:B------:R-:W-:-:S07]  /*02f0*/  IADD3.X R17, PT, PT, R11, UR11, RZ, P3, !PT ;  /* 0x0000000b0b117c10 */ /* 0x000fce0009ffe4ff */
.L_x_33:
[----:B0-----:R-:W-:Y:S01]  /*0300*/  IMAD.MOV.U32 R23, RZ, RZ, 0x7fffffff ;  /* 0x7fffffffff177424 */ /* 0x001fe200078e00ff */
[----:B------:R-:W-:Y:S01]  /*0310*/  MOV R11, R21 ;  /* 0x00000015000b7202 */ /* 0x000fe20000000f00 */
[----:B------:R-:W-:Y:S01]  /*0320*/  IMAD.MOV.U32 R10, RZ, RZ, R20 ;  /* 0x000000ffff0a7224 */ /* 0x000fe200078e0014 */
[----:B------:R-:W-:Y:S01]  /*0330*/  MOV R15, R17 ;  /* 0x00000011000f7202 */ /* 0x000fe20000000f00 */
[----:B------:R-:W-:Y:S02]  /*0340*/  IMAD.MOV.U32 R12, RZ, RZ, R18 ;  /* 0x000000ffff0c7224 */ /* 0x000fe400078e0012 */
[----:B------:R-:W-:Y:S01]  /*0350*/  IMAD.MOV.U32 R13, RZ, RZ, R19 ;  /* 0x000000ffff0d7224 */ /* 0x000fe200078e0013 */
[----:B------:R0:W-:Y:S01]  /*0360*/  STG.E desc[UR4][R10.64+-0x10], R23 ;  /* 0xfffff0170a007986 */ /* 0x0001e2000c101904 */
[----:B------:R-:W-:Y:S01]  /*0370*/  IMAD.MOV.U32 R14, RZ, RZ, R16 ;  /* 0x000000ffff0e7224 */ /* 0x000fe200078e0010 */
[----:B------:R-:W-:Y:S01]  /*0380*/  IADD3 R20, P2, PT, R10, 0x20, RZ ;  /* 0x000000200a147810 */ /* 0x000fe20007f5e0ff */
[----:B------:R-:W-:Y:S01]  /*0390*/  VIADD R8, R8, 0x8 ;  /* 0x0000000808087836 */ /* 0x000fe20000000000 */
[----:B------:R0:W-:Y:S01]  /*03a0*/  STG.E desc[UR4][R12.64+-0x10], R23 ;  /* 0xfffff0170c007986 */ /* 0x0001e2000c101904 */
[----:B------:R-:W-:-:S02]  /*03b0*/  IADD3 R18, P3, PT, R12, 0x20, RZ ;  /* 0x000000200c127810 */ /* 0x000fc40007f7e0ff */
[----:B------:R-:W-:Y:S01]  /*03c0*/  IADD3 R16, P4, PT, R14, 0x20, RZ ;  /* 0x000000200e107810 */ /* 0x000fe20007f9e0ff */
[----:B------:R0:W-:Y:S01]  /*03d0*/  STG.E desc[UR4][R14.64+-0x10], R23 ;  /* 0xfffff0170e007986 */ /* 0x0001e2000c101904 */
[----:B------:R-:W-:Y:S01]  /*03e0*/  ISETP.NE.AND P1, PT, R8, RZ, PT ;  /* 0x000000ff0800720c */ /* 0x000fe20003f25270 */
[----:B------:R-:W-:Y:S01]  /*03f0*/  IMAD.X R21, RZ, RZ, R11, P2 ;  /* 0x000000ffff157224 */ /* 0x000fe200010e060b */
[----:B------:R-:W-:Y:S01]  /*0400*/  IADD3.X R17, PT, PT, RZ, R15, RZ, P4, !PT ;  /* 0x0000000fff117210 */ /* 0x000fe200027fe4ff */
[----:B------:R0:W-:Y:S01]  /*0410*/  STG.E desc[UR4][R10.64+-0xc], R23 ;  /* 0xfffff4170a007986 */ /* 0x0001e2000c101904 */
[----:B------:R-:W-:-:S03]  /*0420*/  IMAD.X R19, RZ, RZ, R13, P3 ;  /* 0x000000ffff137224 */ /* 0x000fc600018e060d */
[----:B------:R0:W-:Y:S04]  /*0430*/  STG.E desc[UR4][R12.64+-0xc], R23 ;  /* 0xfffff4170c007986 */ /* 0x0001e8000c101904 */
        /* <DEDUP_REMOVED lines=18> */
[----:B------:R0:W-:Y:S01]  /*0560*/  STG.E desc[UR4][R14.64+0xc], R23 ;  /* 0x00000c170e007986 */ /* 0x0001e2000c101904 */
[----:B------:R-:W-:Y:S05]  /*0570*/  @P1 BRA `(.L_x_33) ;  /* 0xfffffffc00601947 */ /* 0x000fea000383ffff */
.L_x_32:
[----:B------:R-:W-:Y:S05]  /*0580*/  @!P0 EXIT ;  /* 0x000000000000894d */ /* 0x000fea0003800000 */
[----:B------:R-:W-:Y:S02]  /*0590*/  ISETP.GE.U32.AND P0, PT, R22, 0x4, PT ;  /* 0x000000041600780c */ /* 0x000fe40003f06070 */
[----:B------:R-:W-:-:S04]  /*05a0*/  LOP3.LUT R8, R0, 0x3, RZ, 0xc0, !PT ;  /* 0x0000000300087812 */ /* 0x000fc800078ec0ff */
[----:B------:R-:W-:-:S07]  /*05b0*/  ISETP.NE.AND P1, PT, R8, RZ, PT ;  /* 0x000000ff0800720c */ /* 0x000fce0003f25270 */
[----:B------:R-:W-:Y:S06]  /*05c0*/  @!P0 BRA `(.L_x_34) ;  /* 0x0000000000448947 */ /* 0x000fec0003800000 */
[----:B------:R-:W-:Y:S02]  /*05d0*/  IMAD.MOV.U32 R17, RZ, RZ, 0x7fffffff ;  /* 0x7fffffffff117424 */ /* 0x000fe400078e00ff */
[----:B0-----:R-:W-:-:S04]  /*05e0*/  IMAD.WIDE.U32 R10, R9, 0x4, R6 ;  /* 0x00000004090a7825 */ /* 0x001fc800078e0006 */
[C---:B------:R-:W-:Y:S01]  /*05f0*/  IMAD.WIDE.U32 R12, R9.reuse, 0x4, R4 ;  /* 0x00000004090c7825 */ /* 0x040fe200078e0004 */
[----:B------:R1:W-:Y:S03]  /*0600*/  STG.E desc[UR4][R10.64], R17 ;  /* 0x000000110a007986 */ /* 0x0003e6000c101904 */
[C---:B------:R-:W-:Y:S01]  /*0610*/  IMAD.WIDE.U32 R14, R9.reuse, 0x4, R2 ;  /* 0x00000004090e7825 */ /* 0x040fe200078e0002 */
[----:B------:R1:W-:Y:S03]  /*0620*/  STG.E desc[UR4][R12.64], R17 ;  /* 0x000000110c007986 */ /* 0x0003e6000c101904 */
[----:B------:R-:W-:Y:S01]  /*0630*/  VIADD R9, R9, 0x4 ;  /* 0x0000000409097836 */ /* 0x000fe20000000000 */
        /* <DEDUP_REMOVED lines=9> */
[----:B------:R1:W-:Y:S02]  /*06d0*/  STG.E desc[UR4][R14.64+0xc], R17 ;  /* 0x00000c110e007986 */ /* 0x0003e4000c101904 */
.L_x_34:
[----:B------:R-:W-:Y:S05]  /*06e0*/  @!P1 EXIT ;  /* 0x000000000000994d */ /* 0x000fea0003800000 */
[----:B------:R-:W-:Y:S02]  /*06f0*/  ISETP.NE.AND P0, PT, R8, 0x1, PT ;  /* 0x000000010800780c */ /* 0x000fe40003f05270 */
[----:B------:R-:W-:-:S04]  /*0700*/  LOP3.LUT R0, R0, 0x1, RZ, 0xc0, !PT ;  /* 0x0000000100007812 */ /* 0x000fc800078ec0ff */
[----:B------:R-:W-:-:S07]  /*0710*/  ISETP.NE.U32.AND P1, PT, R0, 0x1, PT ;  /* 0x000000010000780c */ /* 0x000fce0003f25070 */
[----:B------:R-:W-:Y:S06]  /*0720*/  @!P0 BRA `(.L_x_35) ;  /* 0x00000000002c8947 */ /* 0x000fec0003800000 */
[----:B-1----:R-:W-:Y:S02]  /*0730*/  IMAD.MOV.U32 R17, RZ, RZ, 0x7fffffff ;  /* 0x7fffffffff117424 */ /* 0x002fe400078e00ff */
[----:B0-----:R-:W-:-:S04]  /*0740*/  IMAD.WIDE.U32 R10, R9, 0x4, R6 ;  /* 0x00000004090a7825 */ /* 0x001fc800078e0006 */
[C---:B------:R-:W-:Y:S01]  /*0750*/  IMAD.WIDE.U32 R12, R9.reuse, 0x4, R4 ;  /* 0x00000004090c7825 */ /* 0x040fe200078e0004 */
[----:B------:R2:W-:Y:S03]  /*0760*/  STG.E desc[UR4][R10.64], R17 ;  /* 0x000000110a007986 */ /* 0x0005e6000c101904 */
[C---:B------:R-:W-:Y:S01]  /*0770*/  IMAD.WIDE.U32 R14, R9.reuse, 0x4, R2 ;  /* 0x00000004090e7825 */ /* 0x040fe200078e0002 */
[----:B------:R2:W-:Y:S01]  /*0780*/  STG.E desc[UR4][R12.64], R17 ;  /* 0x000000110c007986 */ /* 0x0005e2000c101904 */
[----:B------:R-:W-:-:S03]  /*0790*/  IADD3 R9, PT, PT, R9, 0x2, RZ ;  /* 0x0000000209097810 */ /* 0x000fc60007ffe0ff */
[----:B------:R2:W-:Y:S04]  /*07a0*/  STG.E desc[UR4][R14.64], R17 ;  /* 0x000000110e007986 */ /* 0x0005e8000c101904 */
[----:B------:R2:W-:Y:S04]  /*07b0*/  STG.E desc[UR4][R10.64+0x4], R17 ;  /* 0x000004110a007986 */ /* 0x0005e8000c101904 */
[----:B------:R2:W-:Y:S04]  /*07c0*/  STG.E desc[UR4][R12.64+0x4], R17 ;  /* 0x000004110c007986 */ /* 0x0005e8000c101904 */
[----:B------:R2:W-:Y:S02]  /*07d0*/  STG.E desc[UR4][R14.64+0x4], R17 ;  /* 0x000004110e007986 */ /* 0x0005e4000c101904 */
.L_x_35:
[----:B------:R-:W-:Y:S05]  /*07e0*/  @P1 EXIT ;  /* 0x000000000000194d */ /* 0x000fea0003800000 */
[----:B------:R-:W-:-:S04]  /*07f0*/  IMAD.WIDE.U32 R6, R9, 0x4, R6 ;  /* 0x0000000409067825 */ /* 0x000fc800078e0006 */
[----:B012---:R-:W-:Y:S02]  /*0800*/  IMAD.MOV.U32 R11, RZ, RZ, 0x7fffffff ;  /* 0x7fffffffff0b7424 */ /* 0x007fe400078e00ff */
[----:B------:R-:W-:-:S03]  /*0810*/  IMAD.WIDE.U32 R4, R9, 0x4, R4 ;  /* 0x0000000409047825 */ /* 0x000fc600078e0004 */
[----:B------:R-:W-:Y:S01]  /*0820*/  STG.E desc[UR4][R6.64], R11 ;  /* 0x0000000b06007986 */ /* 0x000fe2000c101904 */
[----:B------:R-:W-:-:S03]  /*0830*/  IMAD.WIDE.U32 R2, R9, 0x4, R2 ;  /* 0x0000000409027825 */ /* 0x000fc600078e0002 */
[----:B------:R-:W-:Y:S04]  /*0840*/  STG.E desc[UR4][R4.64], R11 ;  /* 0x0000000b04007986 */ /* 0x000fe8000c101904 */
[----:B------:R-:W-:Y:S01]  /*0850*/  STG.E desc[UR4][R2.64], R11 ;  /* 0x0000000b02007986 */ /* 0x000fe2000c101904 */
[----:B------:R-:W-:Y:S05]  /*0860*/  EXIT ;  /* 0x000000000000794d */ /* 0x000fea0003800000 */
.L_x_31:
[----:B------:R-:W-:-:S05]  /*0870*/  IMAD.IADD R21, R0, 0x1, -R19 ;  /* 0x0000000100157824 */ /* 0x000fca00078e0a13 */
[----:B------:R-:W-:-:S13]  /*0880*/  ISETP.GE.AND P0, PT, R21, R8, PT ;  /* 0x000000081500720c */ /* 0x000fda0003f06270 */
[----:B------:R-:W-:Y:S05]  /*0890*/  @P0 BRA `(.L_x_36) ;  /* 0x0000000400ac0947 */ /* 0x000fea0003800000 */
        /* <DEDUP_REMOVED lines=8> */
[----:B------:R-:W-:Y:S01]  /*0920*/  MOV R8, 0x10 ;  /* 0x0000001000087802 */ /* 0x000fe20000000f00 */
[----:B------:R-:W-:Y:S01]  /*0930*/  IMAD.MOV.U32 R9, RZ, RZ, 0x0 ;  /* 0x00000000ff097424 */ /* 0x000fe200078e00ff */
[----:B------:R-:W1:Y:S03]  /*0940*/  LDCU.64 UR6, c[0x0][0x3a8] ;  /* 0x00007500ff0677ac */ /* 0x000e660008000a00 */
[----:B------:R-:W-:Y:S01]  /*0950*/  IMAD.WIDE R10, R13, 0x4, R8 ;  /* 0x000000040d0a7825 */ /* 0x000fe200078e0208 */
[----:B------:R-:W-:-:S05]  /*0960*/  LOP3.LUT R9, R0, 0x7ffffff8, RZ, 0xc0, !PT ;  /* 0x7ffffff800097812 */ /* 0x000fca00078ec0ff */
[----:B------:R-:W-:Y:S01]  /*0970*/  IMAD.MOV R8, RZ, RZ, -R9 ;  /* 0x000000ffff087224 */ /* 0x000fe200078e0a09 */
[C---:B0-----:R-:W-:Y:S02]  /*0980*/  IADD3 R18, P2, PT, R10.reuse, UR8, RZ ;  /* 0x000000080a127c10 */ /* 0x041fe4000ff5e0ff */
[C---:B------:R-:W-:Y:S02]  /*0990*/  IADD3 R16, P3, PT, R10.reuse, UR10, RZ ;  /* 0x0000000a0a107c10 */ /* 0x040fe4000ff7e0ff */
[----:B-1----:R-:W-:Y:S02]  /*09a0*/  IADD3 R20, P1, PT, R10, UR6, RZ ;  /* 0x000000060a147c10 */ /* 0x002fe4000ff3e0ff */
[C---:B------:R-:W-:Y:S02]  /*09b0*/  IADD3.X R19, PT, PT, R11.reuse, UR9, RZ, P2, !PT ;  /* 0x000000090b137c10 */ /* 0x040fe400097fe4ff */
[C---:B------:R-:W-:Y:S02]  /*09c0*/  IADD3.X R21, PT, PT, R11.reuse, UR7, RZ, P1, !PT ;  /* 0x000000070b157c10 */ /* 0x040fe40008ffe4ff */
[----:B------:R-:W-:-:S07]  /*09d0*/  IADD3.X R17, PT, PT, R11, UR11, RZ, P3, !PT ;  /* 0x0000000b0b117c10 */ /* 0x000fce0009ffe4ff */
.L_x_38:
[----:B0-----:R-:W-:Y:S01]  /*09e0*/  IMAD.MOV.U32 R23, RZ, RZ, 0x7fffffff ;  /* 0x7fffffffff177424 */ /* 0x001fe200078e00ff */
[----:B------:R-:W-:Y:S01]  /*09f0*/  MOV R10, R20 ;  /* 0x00000014000a7202 */ /* 0x000fe20000000f00 */
[----:B------:R-:W-:Y:S01]  /*0a00*/  IMAD.MOV.U32 R11, RZ, RZ, R21 ;  /* 0x000000ffff0b7224 */ /* 0x000fe200078e0015 */
[----:B------:R-:W-:Y:S01]  /*0a10*/  MOV R13, R19 ;  /* 0x00000013000d7202 */ /* 0x000fe20000000f00 */
[----:B------:R-:W-:Y:S01]  /*0a20*/  IMAD.MOV.U32 R12, RZ, RZ, R18 ;  /* 0x000000ffff0c7224 */ /* 0x000fe200078e0012 */
[----:B------:R-:W-:Y:S01]  /*0a30*/  IADD3 R8, PT, PT, R8, 0x8, RZ ;  /* 0x0000000808087810 */ /* 0x000fe20007ffe0ff */
[----:B------:R-:W-:Y:S01]  /*0a40*/  IMAD.MOV.U32 R14, RZ, RZ, R16 ;  /* 0x000000ffff0e7224 */ /* 0x000fe200078e0010 */
[----:B------:R0:W-:Y:S01]  /*0a50*/  STG.E desc[UR4][R10.64+-0x10], R23 ;  /* 0xfffff0170a007986 */ /* 0x0001e2000c101904 */
[----:B------:R-:W-:Y:S01]  /*0a60*/  IMAD.MOV.U32 R15, RZ, RZ, R17 ;  /* 0x000000ffff0f7224 */ /* 0x000fe200078e0011 */
[----:B------:R-:W-:Y:S02]  /*0a70*/  ISETP.NE.AND P1, PT, R8, RZ, PT ;  /* 0x000000ff0800720c */ /* 0x000fe40003f25270 */
[----:B------:R0:W-:Y:S01]  /*0a80*/  STG.E desc[UR4][R12.64+-0x10], R23 ;  /* 0xfffff0170c007986 */ /* 0x0001e2000c101904 */
[----:B------:R-:W-:-:S02]  /*0a90*/  IADD3 R20, P2, PT, R10, 0x20, RZ ;  /* 0x000000200a147810 */ /* 0x000fc40007f5e0ff */
[----:B------:R-:W-:Y:S01]  /*0aa0*/  IADD3 R18, P3, PT, R12, 0x20, RZ ;  /* 0x000000200c127810 */ /* 0x000fe20007f7e0ff */
[----:B------:R0:W-:Y:S01]  /*0ab0*/  STG.E desc[UR4][R14.64+-0x10], R23 ;  /* 0xfffff0170e007986 */ /* 0x0001e2000c101904 */
[----:B------:R-:W-:Y:S01]  /*0ac0*/  IADD3 R16, P4, PT, R14, 0x20, RZ ;  /* 0x000000200e107810 */ /* 0x000fe20007f9e0ff */
[----:B------:R-:W-:Y:S02]  /*0ad0*/  IMAD.X R21, RZ, RZ, R11, P2 ;  /* 0x000000ffff157224 */ /* 0x000fe400010e060b */
[----:B------:R0:W-:Y:S01]  /*0ae0*/  STG.E desc[UR4][R10.64+-0xc], R23 ;  /* 0xfffff4170a007986 */ /* 0x0001e2000c101904 */
[----:B------:R-:W-:Y:S01]  /*0af0*/  IMAD.X R19, RZ, RZ, R13, P3 ;  /* 0x000000ffff137224 */ /* 0x000fe200018e060d */
[----:B------:R-:W-:Y:S02]  /*0b00*/  IADD3.X R17, PT, PT, RZ, R15, RZ, P4, !PT ;  /* 0x0000000fff117210 */ /* 0x000fe400027fe4ff */
        /* <DEDUP_REMOVED lines=21> */
.L_x_37:
        /* <DEDUP_REMOVED lines=22> */
.L_x_39:
[----:B------:R-:W-:Y:S05]  /*0dc0*/  @!P1 EXIT ;  /* 0x000000000000994d */ /* 0x000fea0003800000 */
[----:B------:R-:W-:Y:S02]  /*0dd0*/  ISETP.NE.AND P0, PT, R8, 0x1, PT ;  /* 0x000000010800780c */ /* 0x000fe40003f05270 */
[----:B------:R-:W-:-:S04]  /*0de0*/  LOP3.LUT R0, R0, 0x1, RZ, 0xc0, !PT ;  /* 0x0000000100007812 */ /* 0x000fc800078ec0ff */
[----:B------:R-:W-:-:S07]  /*0df0*/  ISETP.NE.U32.AND P1, PT, R0, 0x1, PT ;  /* 0x000000010000780c */ /* 0x000fce0003f25070 */
[----:B------:R-:W-:Y:S06]  /*0e00*/  @!P0 BRA `(.L_x_40) ;  /* 0x00000000002c8947 */ /* 0x000fec0003800000 */
[----:B-1----:R-:W-:Y:S01]  /*0e10*/  MOV R17, 0x7fffffff ;  /* 0x7fffffff00117802 */ /* 0x002fe20000000f00 */
        /* <DEDUP_REMOVED lines=9> */
[----:B------:R2:W-:Y:S02]  /*0eb0*/  STG.E desc[UR4][R14.64+0x4], R17 ;  /* 0x000004110e007986 */ /* 0x0005e4000c101904 */
.L_x_40:
        /* <DEDUP_REMOVED lines=9> */
.L_x_36:
[----:B------:R-:W-:Y:S01]  /*0f50*/  IADD3 R10, PT, PT, R8, R19, RZ ;  /* 0x00000013080a7210 */ /* 0x000fe20007ffe0ff */
[----:B------:R-:W-:Y:S04]  /*0f60*/  BSSY.RECONVERGENT B0, `(.L_x_41) ;  /* 0x0000074000007945 */ /* 0x000fe80003800200 */
[----:B------:R-:W-:-:S05]  /*0f70*/  VIADD R9, R10, 0xffffffff ;  /* 0xffffffff0a097836 */ /* 0x000fca0000000000 */
[----:B------:R-:W-:-:S13]  /*0f80*/  ISETP.GE.AND P0, PT, R9, 0x1, PT ;  /* 0x000000010900780c */ /* 0x000fda0003f06270 */
[----:B------:R-:W-:Y:S05]  /*0f90*/  @!P0 BRA `(.L_x_42) ;  /* 0x0000000400c08947 */ /* 0x000fea0003800000 */
[----:B------:R-:W-:Y:S01]  /*0fa0*/  VIADD R10, R10, 0xfffffffe ;  /* 0xfffffffe0a0a7836 */ /* 0x000fe20000000000 */
[----:B------:R-:W-:Y:S01]  /*0fb0*/  BSSY.RECONVERGENT B1, `(.L_x_43) ;  /* 0x000003c000017945 */ /* 0x000fe20003800200 */
[----:B------:R-:W-:-:S03]  /*0fc0*/  HFMA2 R11, -RZ, RZ, 0, 0 ;  /* 0x00000000ff0b7431 */ /* 0x000fc600000001ff */
[----:B------:R-:W-:-:S13]  /*0fd0*/  ISETP.GE.U32.AND P0, PT, R10, 0x7, PT ;  /* 0x000000070a00780c */ /* 0x000fda0003f06070 */
[----:B------:R-:W-:Y:S05]  /*0fe0*/  @!P0 BRA `(.L_x_44) ;  /* 0x0000000000e08947 */ /* 0x000fea0003800000 */
[----:B------:R-:W0:Y:S01]  /*0ff0*/  LDCU.128 UR8, c[0x0][0x3b0] ;  /* 0x00007600ff0877ac */ /* 0x000e220008000c00 */
[----:B------:R-:W-:Y:S01]  /*1000*/  IMAD.MOV.U32 R10, RZ, RZ, 0x10 ;  /* 0x00000010ff0a7424 */ /* 0x000fe200078e00ff */
[----:B------:R-:W-:Y:S01]  /*1010*/  LOP3.LUT R12, R9, 0x7ffffff8, RZ, 0xc0, !PT ;  /* 0x7ffffff8090c7812 */ /* 0x000fe200078ec0ff */
[----:B------:R-:W-:Y:S01]  /*1020*/  IMAD.MOV.U32 R11, RZ, RZ, 0x0 ;  /* 0x00000000ff0b7424 */ /* 0x000fe200078e00ff */
[----:B------:R-:W1:Y:S01]  /*1030*/  LDCU.64 UR6, c[0x0][0x3a8] ;  /* 0x00007500ff0677ac */ /* 0x000e620008000a00 */
[----:B------:R-:W-:Y:S01]  /*1040*/  BSSY.RECONVERGENT B2, `(.L_x_45) ;  /* 0x0000031000027945 */ /* 0x000fe20003800200 */
[----:B------:R-:W-:Y:S01]  /*1050*/  IADD3 R24, PT, PT, -R12, RZ, RZ ;  /* 0x000000ff0c187210 */ /* 0x000fe20007ffe1ff */
[----:B------:R-:W-:-:S03]  /*1060*/  IMAD.WIDE R10, R13, 0x4, R10 ;  /* 0x000000040d0a7825 */ /* 0x000fc600078e020a */
[C---:B0-----:R-:W-:Y:S02]  /*1070*/  IADD3 R20, P1, PT, R10.reuse, UR8, RZ ;  /* 0x000000080a147c10 */ /* 0x041fe4000ff3e0ff */
[C---:B------:R-:W-:Y:S02]  /*1080*/  IADD3 R18, P2, PT, R10.reuse, UR10, RZ ;  /* 0x0000000a0a127c10 */ /* 0x040fe4000ff5e0ff */
[----:B-1----:R-:W-:Y:S02]  /*1090*/  IADD3 R22, P0, PT, R10, UR6, RZ ;  /* 0x000000060a167c10 */ /* 0x002fe4000ff1e0ff */
[C---:B------:R-:W-:Y:S02]  /*10a0*/  IADD3.X R27, PT, PT, R11.reuse, UR9, RZ, P1, !PT ;  /* 0x000000090b1b7c10 */ /* 0x040fe40008ffe4ff */
[C---:B------:R-:W-:Y:S02]  /*10b0*/  IADD3.X R29, PT, PT, R11.reuse, UR7, RZ, P0, !PT ;  /* 0x000000070b1d7c10 */ /* 0x040fe400087fe4ff */
[----:B------:R-:W-:-:S07]  /*10c0*/  IADD3.X R25, PT, PT, R11, UR11, RZ, P2, !PT ;  /* 0x0000000b0b197c10 */ /* 0x000fce00097fe4ff */
.L_x_46:
        /* <DEDUP_REMOVED lines=40> */
[----:B------:R-:W-:Y:S05]  /*1350*/  BSYNC.RECONVERGENT B2 ;  /* 0x0000000000027941 */ /* 0x000fea0003800200 */
.L_x_45:
[----:B0-----:R-:W-:-:S07]  /*1360*/  MOV R11, R12 ;  /* 0x0000000c000b7202 */ /* 0x001fce0000000f00 */
.L_x_44:
[----:B------:R-:W-:Y:S05]  /*1370*/  BSYNC.RECONVERGENT B1 ;  /* 0x0000000000017941 */ /* 0x000fea0003800200 */
.L_x_43:
[----:B------:R-:W-:-:S13]  /*1380*/  LOP3.LUT P0, R10, R9, 0x7, RZ, 0xc0, !PT ;  /* 0x00000007090a7812 */ /* 0x000fda000780c0ff */
[----:B------:R-:W-:Y:S05]  /*1390*/  @!P0 BRA `(.L_x_42) ;  /* 0x0000000000c08947 */ /* 0x000fea0003800000 */
[----:B------:R-:W-:Y:S01]  /*13a0*/  ISETP.GE.U32.AND P0, PT, R10, 0x4, PT ;  /* 0x000000040a00780c */ /* 0x000fe20003f06070 */
[----:B------:R-:W-:Y:S01]  /*13b0*/  BSSY.RECONVERGENT B1, `(.L_x_47) ;  /* 0x0000015000017945 */ /* 0x000fe20003800200 */
[----:B------:R-:W-:-:S04]  /*13c0*/  LOP3.LUT R12, R9, 0x3, RZ, 0xc0, !PT ;  /* 0x00000003090c7812 */ /* 0x000fc800078ec0ff */
[----:B------:R-:W-:-:S07]  /*13d0*/  ISETP.NE.AND P1, PT, R12, RZ, PT ;  /* 0x000000ff0c00720c */ /* 0x000fce0003f25270 */
[----:B------:R-:W-:Y:S06]  /*13e0*/  @!P0 BRA `(.L_x_48) ;  /* 0x0000000000448947 */ /* 0x000fec0003800000 */
[----:B------:R-:W-:Y:S02]  /*13f0*/  IMAD.MOV.U32 R27, RZ, RZ, 0x7fffffff ;  /* 0x7fffffffff1b7424 */ /* 0x000fe400078e00ff */
[----:B------:R-:W-:-:S04]  /*1400*/  IMAD.WIDE.U32 R14, R11, 0x4, R6 ;  /* 0x000000040b0e7825 */ /* 0x000fc800078e0006 */
        /* <DEDUP_REMOVED lines=15> */
.L_x_48:
[----:B------:R-:W-:Y:S05]  /*1500*/  BSYNC.RECONVERGENT B1 ;  /* 0x0000000000017941 */ /* 0x000fea0003800200 */
.L_x_47:
[----:B------:R-:W-:Y:S05]  /*1510*/  @!P1 BRA `(.L_x_42) ;  /* 0x0000000000609947 */ /* 0x000fea0003800000 */
[----:B------:R-:W-:Y:S01]  /*1520*/  LOP3.LUT R10, R9, 0x1, RZ, 0xc0, !PT ;  /* 0x00000001090a7812 */ /* 0x000fe200078ec0ff */
[----:B------:R-:W-:Y:S01]  /*1530*/  BSSY.RECONVERGENT B1, `(.L_x_49) ;  /* 0x0000010000017945 */ /* 0x000fe20003800200 */
[----:B------:R-:W-:Y:S02]  /*1540*/  ISETP.NE.AND P0, PT, R12, 0x1, PT ;  /* 0x000000010c00780c */ /* 0x000fe40003f05270 */
[----:B------:R-:W-:-:S13]  /*1550*/  ISETP.NE.U32.AND P1, PT, R10, 0x1, PT ;  /* 0x000000010a00780c */ /* 0x000fda0003f25070 */
[----:B------:R-:W-:Y:S01]  /*1560*/  @!P1 MOV R29, 0x7fffffff ;  /* 0x7fffffff001d9802 */ /* 0x000fe20000000f00 */
[----:B------:R-:W-:Y:S06]  /*1570*/  @!P0 BRA `(.L_x_50) ;  /* 0x00000000002c8947 */ /* 0x000fec0003800000 */
[----:B0-----:R-:W-:Y:S02]  /*1580*/  IMAD.MOV.U32 R27, RZ, RZ, 0x7fffffff ;  /* 0x7fffffffff1b7424 */ /* 0x001fe400078e00ff */
        /* <DEDUP_REMOVED lines=10> */
.L_x_50:
[----:B------:R-:W-:Y:S05]  /*1630*/  BSYNC.RECONVERGENT B1 ;  /* 0x0000000000017941 */ /* 0x000fea0003800200 */
.L_x_49:
[----:B01----:R-:W-:-:S04]  /*1640*/  @!P1 IMAD.WIDE.U32 R14, R11, 0x4, R6 ;  /* 0x000000040b0e9825 */ /* 0x003fc800078e0006 */
[C---:B------:R-:W-:Y:S01]  /*1650*/  @!P1 IMAD.WIDE.U32 R16, R11.reuse, 0x4, R4 ;  /* 0x000000040b109825 */ /* 0x040fe200078e0004 */
[----:B------:R1:W-:Y:S03]  /*1660*/  @!P1 STG.E desc[UR4][R14.64], R29 ;  /* 0x0000001d0e009986 */ /* 0x0003e6000c101904 */
[----:B------:R-:W-:Y:S01]  /*1670*/  @!P1 IMAD.WIDE.U32 R10, R11, 0x4, R2 ;  /* 0x000000040b0a9825 */ /* 0x000fe200078e0002 */
[----:B------:R1:W-:Y:S04]  /*1680*/  @!P1 STG.E desc[UR4][R16.64], R29 ;  /* 0x0000001d10009986 */ /* 0x0003e8000c101904 */
[----:B------:R1:W-:Y:S02]  /*1690*/  @!P1 STG.E desc[UR4][R10.64], R29 ;  /* 0x0000001d0a009986 */ /* 0x0003e4000c101904 */
.L_x_42:
[----:B------:R-:W-:Y:S05]  /*16a0*/  BSYNC.RECONVERGENT B0 ;  /* 0x0000000000007941 */ /* 0x000fea0003800200 */
.L_x_41:
[----:B------:R-:W-:-:S13]  /*16b0*/  ISETP.NE.AND P0, PT, R8, 0x1, PT ;  /* 0x000000010800780c */ /* 0x000fda0003f05270 */
[----:B------:R-:W-:Y:S05]  /*16c0*/  @!P0 BRA `(.L_x_51) ;  /* 0x0000000000c88947 */ /* 0x000fea0003800000 */
[----:B------:R-:W-:-:S13]  /*16d0*/  ISETP.GE.AND P0, PT, R9, R0, PT ;  /* 0x000000000900720c */ /* 0x000fda0003f06270 */
[----:B------:R-:W-:Y:S05]  /*16e0*/  @P0 EXIT ;  /* 0x000000000000094d */ /* 0x000fea0003800000 */
.L_x_57:
[----:B01----:R-:W0:Y:S01]  /*16f0*/  LDC.64 R16, c[0x0][0x380] ;  /* 0x0000e000ff107b82 */ /* 0x003e220000000a00 */
[----:B------:R-:W-:Y:S01]  /*1700*/  MOV R11, R9 ;  /* 0x00000009000b7202 */ /* 0x000fe20000000f00 */
[----:B------:R-:W-:Y:S01]  /*1710*/  VIADD R9, R9, 0x1 ;  /* 0x0000000109097836 */ /* 0x000fe20000000000 */
[----:B------:R-:W-:Y:S04]  /*1720*/  BSSY.RECONVERGENT B0, `(.L_x_52) ;  /* 0x0000028000007945 */ /* 0x000fe80003800200 */
[----:B------:R-:W-:Y:S01]  /*1730*/  BSSY.RELIABLE B1, `(.L_x_53) ;  /* 0x0000016000017945 */ /* 0x000fe20003800100 */
[----:B------:R-:W-:Y:S01]  /*1740*/  IMAD.MOV.U32 R13, RZ, RZ, -0x800000 ;  /* 0xff800000ff0d7424 */ /* 0x000fe200078e00ff */
[----:B------:R-:W-:Y:S01]  /*1750*/  MOV R0, 0x7f800000 ;  /* 0x7f80000000007802 */ /* 0x000fe20000000f00 */
[----:B------:R-:W-:Y:S01]  /*1760*/  IMAD.MOV.U32 R23, RZ, RZ, RZ ;  /* 0x000000ffff177224 */ /* 0x000fe200078e00ff */
[----:B------:R-:W1:Y:S01]  /*1770*/  LDC.64 R14, c[0x0][0x388] ;  /* 0x0000e200ff0e7b82 */ /* 0x000e620000000a00 */
[----:B------:R-:W-:-:S07]  /*1780*/  IMAD.IADD R10, R9, 0x1, -R8 ;  /* 0x00000001090a7824 */ /* 0x000fce00078e0a08 */
.L_x_55:
[----:B------:R-:W-:-:S05]  /*1790*/  IADD3 R21, PT, PT, R10, R23, RZ ;  /* 0x000000170a157210 */ /* 0x000fca0007ffe0ff */
[----:B-1----:R-:W-:-:S04]  /*17a0*/  IMAD.WIDE R18, R21, 0x4, R14 ;  /* 0x0000000415127825 */ /* 0x002fc800078e020e */
[----:B0-----:R-:W-:Y:S02]  /*17b0*/  IMAD.WIDE R20, R21, 0x4, R16 ;  /* 0x0000000415147825 */ /* 0x001fe400078e0210 */
[----:B------:R-:W2:Y:S04]  /*17c0*/  LDG.E.CONSTANT R19, desc[UR4][R18.64] ;  /* 0x0000000412137981 */ /* 0x000ea8000c1e9900 */
[----:B------:R-:W3:Y:S01]  /*17d0*/  LDG.E.CONSTANT R20, desc[UR4][R20.64] ;  /* 0x0000000414147981 */ /* 0x000ee2000c1e9900 */
[----:B--2---:R-:W-:-:S04]  /*17e0*/  FSETP.NAN.AND P0, PT, |R19|, |R19|, PT ;  /* 0x400000131300720b */ /* 0x004fc80003f08200 */
[----:B---3--:R-:W-:-:S13]  /*17f0*/  FSETP.NAN.OR P0, PT, |R20|, |R20|, P0 ;  /* 0x400000141400720b */ /* 0x008fda0000708600 */
[----:B------:R-:W-:Y:S05]  /*1800*/  @P0 BREAK.RELIABLE B1 ;  /* 0x0000000000010942 */ /* 0x000fea0003800100 */
[----:B------:R-:W-:Y:S05]  /*1810*/  @P0 BRA `(.L_x_54) ;  /* 0x0000000000440947 */ /* 0x000fea0003800000 */
[----:B------:R-:W-:Y:S01]  /*1820*/  VIADD R23, R23, 0x1 ;  /* 0x0000000117177836 */ /* 0x000fe20000000000 */
[CC--:B------:R-:W-:Y:S02]  /*1830*/  FSETP.GT.AND P0, PT, R20.reuse, R13.reuse, PT ;  /* 0x0000000d1400720b */ /* 0x0c0fe40003f04000 */
[----:B------:R-:W-:Y:S02]  /*1840*/  FSETP.GEU.AND P1, PT, R19, R0, PT ;  /* 0x000000001300720b */ /* 0x000fe40003f2e000 */
[----:B------:R-:W-:Y:S02]  /*1850*/  ISETP.NE.AND P2, PT, R23, R8, PT ;  /* 0x000000081700720c */ /* 0x000fe40003f45270 */
[----:B------:R-:W-:Y:S02]  /*1860*/  FSEL R13, R20, R13, P0 ;  /* 0x0000000d140d7208 */ /* 0x000fe40000000000 */
[----:B------:R-:W-:-:S09]  /*1870*/  FSEL R0, R19, R0, !P1 ;  /* 0x0000000013007208 */ /* 0x000fd20004800000 */
[----:B------:R-:W-:Y:S05]  /*1880*/  @P2 BRA `(.L_x_55) ;  /* 0xfffffffc00c02947 */ /* 0x000fea000383ffff */
[----:B------:R-:W-:Y:S05]  /*1890*/  BSYNC.RELIABLE B1 ;  /* 0x0000000000017941 */ /* 0x000fea0003800100 */
.L_x_53:
[----:B------:R-:W-:Y:S01]  /*18a0*/  FADD R12, R13, R0 ;  /* 0x000000000d0c7221 */ /* 0x000fe20000000000 */
[----:B------:R-:W-:-:S04]  /*18b0*/  IMAD.WIDE R14, R11, 0x4, R6 ;  /* 0x000000040b0e7825 */ /* 0x000fc800078e0206 */
[----:B------:R-:W-:Y:S01]  /*18c0*/  FMUL R19, R12, 0.5 ;  /* 0x3f0000000c137820 */ /* 0x000fe20000400000 */
[C---:B------:R-:W-:Y:S01]  /*18d0*/  IMAD.WIDE R16, R11.reuse, 0x4, R2 ;  /* 0x000000040b107825 */ /* 0x040fe200078e0202 */
[----:B------:R1:W-:Y:S03]  /*18e0*/  STG.E desc[UR4][R14.64], R13 ;  /* 0x0000000d0e007986 */ /* 0x0003e6000c101904 */
[----:B------:R-:W-:Y:S01]  /*18f0*/  IMAD.WIDE R10, R11, 0x4, R4 ;  /* 0x000000040b0a7825 */ /* 0x000fe200078e0204 */
[----:B------:R1:W-:Y:S04]  /*1900*/  STG.E desc[UR4][R16.64], R0 ;  /* 0x0000000010007986 */ /* 0x0003e8000c101904 */
[----:B------:R1:W-:Y:S01]  /*1910*/  STG.E desc[UR4][R10.64], R19 ;  /* 0x000000130a007986 */ /* 0x0003e2000c101904 */
[----:B------:R-:W-:Y:S05]  /*1920*/  BRA `(.L_x_56) ;  /* 0x00000000001c7947 */ /* 0x000fea0003800000 */
.L_x_54:
[----:B------:R-:W-:Y:S02]  /*1930*/  IMAD.MOV.U32 R17, RZ, RZ, 0x7fffffff ;  /* 0x7fffffffff117424 */ /* 0x000fe400078e00ff */
[----:B------:R-:W-:-:S04]  /*1940*/  IMAD.WIDE R12, R11, 0x4, R6 ;  /* 0x000000040b0c7825 */ /* 0x000fc800078e0206 */
[C---:B------:R-:W-:Y:S01]  /*1950*/  IMAD.WIDE R14, R11.reuse, 0x4, R4 ;  /* 0x000000040b0e7825 */ /* 0x040fe200078e0204 */
[----:B------:R0:W-:Y:S03]  /*1960*/  STG.E desc[UR4][R12.64], R17 ;  /* 0x000000110c007986 */ /* 0x0001e6000c101904 */
[----:B------:R-:W-:Y:S01]  /*1970*/  IMAD.WIDE R10, R11, 0x4, R2 ;  /* 0x000000040b0a7825 */ /* 0x000fe200078e0202 */
[----:B------:R0:W-:Y:S04]  /*1980*/  STG.E desc[UR4][R14.64], R17 ;  /* 0x000000110e007986 */ /* 0x0001e8000c101904 */
[----:B------:R0:W-:Y:S02]  /*1990*/  STG.E desc[UR4][R10.64], R17 ;  /* 0x000000110a007986 */ /* 0x0001e4000c101904 */
.L_x_56:
[----:B------:R-:W-:Y:S05]  /*19a0*/  BSYNC.RECONVERGENT B0 ;  /* 0x0000000000007941 */ /* 0x000fea0003800200 */
.L_x_52:
[----:B------:R-:W2:Y:S02]  /*19b0*/  LDCU UR6, c[0x0][0x398] ;  /* 0x00007300ff0677ac */ /* 0x000ea40008000800 */
[----:B--2---:R-:W-:-:S13]  /*19c0*/  ISETP.NE.AND P0, PT, R9, UR6, PT ;  /* 0x0000000609007c0c */ /* 0x004fda000bf05270 */
[----:B------:R-:W-:Y:S05]  /*19d0*/  @!P0 EXIT ;  /* 0x000000000000894d */ /* 0x000fea0003800000 */
[----:B------:R-:W-:Y:S05]  /*19e0*/  BRA `(.L_x_57) ;  /* 0xfffffffc00407947 */ /* 0x000fea000383ffff */
.L_x_51:
[----:B------:R-:W-:Y:S02]  /*19f0*/  IADD3 R0, PT, PT, -R0, R19, RZ ;  /* 0x0000001300007210 */ /* 0x000fe40007ffe1ff */
[----:B------:R-:W-:Y:S02]  /*1a00*/  LOP3.LUT R20, R21, 0x3, RZ, 0xc0, !PT ;  /* 0x0000000315147812 */ /* 0x000fe400078ec0ff */
[----:B------:R-:W-:Y:S02]  /*1a10*/  ISETP.GT.U32.AND P0, PT, R0, -0x4, PT ;  /* 0xfffffffc0000780c */ /* 0x000fe40003f04070 */
[----:B------:R-:W-:-:S11]  /*1a20*/  ISETP.NE.AND P3, PT, R20, RZ, PT ;  /* 0x000000ff1400720c */ /* 0x000fd60003f65270 */
[----:B------:R-:W-:Y:S05]  /*1a30*/  @P0 BRA `(.L_x_58) ;  /* 0x0000000400640947 */ /* 0x000fea0003800000 */
[----:B------:R-:W1:Y:S01]  /*1a40*/  LDCU.128 UR8, c[0x0][0x380] ;  /* 0x00007000ff0877ac */ /* 0x000e620008000c00 */
[----:B------:R-:W-:Y:S01]  /*1a50*/  IMAD.MOV.U32 R8, RZ, RZ, 0x8 ;  /* 0x00000008ff087424 */ /* 0x000fe200078e00ff */
[----:B------:R-:W-:Y:S01]  /*1a60*/  LOP3.LUT R22, R21, 0xfffffffc, RZ, 0xc0, !PT ;  /* 0xfffffffc15167812 */ /* 0x000fe200078ec0ff */
[----:B------:R-:W-:Y:S01]  /*1a70*/  IMAD.MOV.U32 R9, RZ, RZ, 0x0 ;  /* 0x00000000ff097424 */ /* 0x000fe200078e00ff */
[----:B------:R-:W2:Y:S02]  /*1a80*/  LDCU.128 UR12, c[0x0][0x3b0] ;  /* 0x00007600ff0c77ac */ /* 0x000ea40008000c00 */
[----:B------:R-:W-:Y:S01]  /*1a90*/  IADD3 R22, PT, PT, -R22, RZ, RZ ;  /* 0x000000ff16167210 */ /* 0x000fe20007ffe1ff */
[----:B------:R-:W-:Y:S01]  /*1aa0*/  IMAD.WIDE.U32 R8, R19, 0x4, R8 ;  /* 0x0000000413087825 */ /* 0x000fe200078e0008 */
[----:B------:R-:W3:Y:S03]  /*1ab0*/  LDCU.64 UR6, c[0x0][0x3a8] ;  /* 0x00007500ff0677ac */ /* 0x000ee60008000a00 */
[----:B------:R-:W-:Y:S01]  /*1ac0*/  IMAD.WIDE R12, R13, 0x4, R8 ;  /* 0x000000040d0c7825 */ /* 0x000fe200078e0208 */
[----:B-1----:R-:W-:-:S02]  /*1ad0*/  IADD3 R10, P0, PT, R8, UR8, RZ ;  /* 0x00000008080a7c10 */ /* 0x002fc4000ff1e0ff */
[----:B------:R-:W-:Y:S02]  /*1ae0*/  IADD3 R8, P1, PT, R8, UR10, RZ ;  /* 0x0000000a08087c10 */ /* 0x000fe4000ff3e0ff */
[C---:B------:R-:W-:Y:S02]  /*1af0*/  IADD3.X R11, PT, PT, R9.reuse, UR9, RZ, P0, !PT ;  /* 0x00000009090b7c10 */ /* 0x040fe400087fe4ff */
[C---:B--2---:R-:W-:Y:S02]  /*1b00*/  IADD3 R19, P0, PT, R12.reuse, UR12, RZ ;  /* 0x0000000c0c137c10 */ /* 0x044fe4000ff1e0ff */
[C---:B---3--:R-:W-:Y:S02]  /*1b10*/  IADD3 R18, P2, PT, R12.reuse, UR6, RZ ;  /* 0x000000060c127c10 */ /* 0x048fe4000ff5e0ff */
[----:B------:R-:W-:Y:S02]  /*1b20*/  IADD3 R0, P4, PT, R12, UR14, RZ ;  /* 0x0000000e0c007c10 */ /* 0x000fe4000ff9e0ff */
[----:B------:R-:W-:-:S02]  /*1b30*/  IADD3.X R9, PT, PT, R9, UR11, RZ, P1, !PT ;  /* 0x0000000b09097c10 */ /* 0x000fc40008ffe4ff */
[C---:B0-----:R-:W-:Y:S02]  /*1b40*/  IADD3.X R15, PT, PT, R13.reuse, UR7, RZ, P2, !PT ;  /* 0x000000070d0f7c10 */ /* 0x041fe400097fe4ff */
[C---:B------:R-:W-:Y:S02]  /*1b50*/  IADD3.X R14, PT, PT, R13.reuse, UR13, RZ, P0, !PT ;  /* 0x0000000d0d0e7c10 */ /* 0x040fe400087fe4ff */
[----:B------:R-:W-:-:S07]  /*1b60*/  IADD3.X R17, PT, PT, R13, UR15, RZ, P4, !PT ;  /* 0x0000000f0d117c10 */ /* 0x000fce000a7fe4ff */
.L_x_59:
[----:B--2---:R-:W2:Y:S04]  /*1b70*/  LDG.E.CONSTANT R25, desc[UR4][R8.64+-0x8] ;  /* 0xfffff80408197981 */ /* 0x004ea8000c1e9900 */
[----:B------:R-:W3:Y:S04]  /*1b80*/  LDG.E.CONSTANT R24, desc[UR4][R10.64+-0x8] ;  /* 0xfffff8040a187981 */ /* 0x000ee8000c1e9900 */
[----:B------:R-:W4:Y:S01]  /*1b90*/  LDG.E.CONSTANT R27, desc[UR4][R8.64+-0x4] ;  /* 0xfffffc04081b7981 */ /* 0x000f22000c1e9900 */
[----:B------:R-:W-:-:S03]  /*1ba0*/  IMAD.MOV.U32 R16, RZ, RZ, R0 ;  /* 0x000000ffff107224 */ /* 0x000fc600078e0000 */
[----:B------:R-:W5:Y:S01]  /*1bb0*/  LDG.E.CONSTANT R26, desc[UR4][R10.64+-0x4] ;  /* 0xfffffc040a1a7981 */ /* 0x000f62000c1e9900 */
[----:B------:R-:W-:Y:S01]  /*1bc0*/  IMAD.MOV.U32 R12, RZ, RZ, R19 ;  /* 0x000000ffff0c7224 */ /* 0x000fe200078e0013 */
[----:B------:R-:W-:Y:S01]  /*1bd0*/  MOV R13, R14 ;  /* 0x0000000e000d7202 */ /* 0x000fe20000000f00 */
[----:B------:R-:W-:Y:S01]  /*1be0*/  IMAD.MOV.U32 R14, RZ, RZ, R18 ;  /* 0x000000ffff0e7224 */ /* 0x000fe200078e0012 */
[----:B------:R-:W5:Y:S04]  /*1bf0*/  LDG.E.CONSTANT R19, desc[UR4][R8.64] ;  /* 0x0000000408137981 */ /* 0x000f68000c1e9900 */
[----:B------:R-:W5:Y:S01]  /*1c00*/  LDG.E.CONSTANT R28, desc[UR4][R8.64+0x4] ;  /* 0x00000404081c7981 */ /* 0x000f62000c1e9900 */
[----:B--2---:R-:W-:-:S04]  /*1c10*/  FSETP.NAN.AND P0, PT, |R25|, |R25|, PT ;  /* 0x400000191900720b */ /* 0x004fc80003f08200 */
[----:B---3--:R-:W-:Y:S02]  /*1c20*/  FSETP.NUM.AND P0, PT, |R24|, |R24|, !P0 ;  /* 0x400000181800720b */ /* 0x008fe40004707200 */
[----:B----4-:R-:W-:-:S04]  /*1c30*/  FSETP.NAN.AND P1, PT, |R27|, |R27|, PT ;  /* 0x4000001b1b00720b */ /* 0x010fc80003f28200 */
[----:B-----5:R-:W-:-:S07]  /*1c40*/  FSETP.NUM.AND P1, PT, |R26|, |R26|, !P1 ;  /* 0x4000001a1a00720b */ /* 0x020fce0004f27200 */
[----:B------:R-:W-:Y:S01]  /*1c50*/  @P0 FADD R0, R24, R25 ;  /* 0x0000001918000221 */ /* 0x000fe20000000000 */
[----:B------:R-:W-:-:S03]  /*1c60*/  @!P0 IMAD.MOV.U32 R29, RZ, RZ, 0x7fffffff ;  /* 0x7fffffffff1d8424 */ /* 0x000fc600078e00ff */
[----:B------:R-:W-:Y:S02]  /*1c70*/  @P0 FMUL R18, R0, 0.5 ;  /* 0x3f00000000120820 */ /* 0x000fe40000400000 */
[----:B------:R-:W2:Y:S04]  /*1c80*/  LDG.E.CONSTANT R0, desc[UR4][R10.64] ;  /* 0x000000040a007981 */ /* 0x000ea8000c1e9900 */
[----:B------:R-:W-:Y:S04]  /*1c90*/  @!P0 STG.E desc[UR4][R14.64+-0x8], R29 ;  /* 0xfffff81d0e008986 */ /* 0x000fe8000c101904 */
[----:B------:R-:W-:Y:S04]  /*1ca0*/  @!P0 STG.E desc[UR4][R12.64+-0x8], R29 ;  /* 0xfffff81d0c008986 */ /* 0x000fe8000c101904 */
[----:B------:R0:W-:Y:S04]  /*1cb0*/  @!P0 STG.E desc[UR4][R16.64+-0x8], R29 ;  /* 0xfffff81d10008986 */ /* 0x0001e8000c101904 */
[----:B------:R1:W-:Y:S04]  /*1cc0*/  @P0 STG.E desc[UR4][R14.64+-0x8], R24 ;  /* 0xfffff8180e000986 */ /* 0x0003e8000c101904 */
[----:B0-----:R0:W3:Y:S04]  /*1cd0*/  LDG.E.CONSTANT R29, desc[UR4][R10.64+0x4] ;  /* 0x000004040a1d7981 */ /* 0x0010e8000c1e9900 */
[----:B------:R-:W-:Y:S04]  /*1ce0*/  @P0 STG.E desc[UR4][R16.64+-0x8], R25 ;  /* 0xfffff81910000986 */ /* 0x000fe8000c101904 */
[----:B------:R4:W-:Y:S01]  /*1cf0*/  @P0 STG.E desc[UR4][R12.64+-0x8], R18 ;  /* 0xfffff8120c000986 */ /* 0x0009e2000c101904 */
[----:B------:R-:W-:-:S02]  /*1d00*/  FSETP.NAN.AND P0, PT, |R19|, |R19|, PT ;  /* 0x400000131300720b */ /* 0x000fc40003f08200 */
[----:B-1----:R-:W-:Y:S02]  /*1d10*/  @!P1 MOV R24, 0x7fffffff ;  /* 0x7fffffff00189802 */ /* 0x002fe40000000f00 */
[----:B------:R-:W-:-:S03]  /*1d20*/  FSETP.NAN.AND P2, PT, |R28|, |R28|, PT ;  /* 0x4000001c1c00720b */ /* 0x000fc60003f48200 */
[----:B------:R-:W-:Y:S01]  /*1d30*/  @!P1 STG.E desc[UR4][R14.64+-0x4], R24 ;  /* 0xfffffc180e009986 */ /* 0x000fe2000c101904 */
[----:B----4-:R-:W-:-:S03]  /*1d40*/  @P1 FADD R18, R26, R27 ;  /* 0x0000001b1a121221 */ /* 0x010fc60000000000 */
[----:B------:R-:W-:Y:S04]  /*1d50*/  @!P1 STG.E desc[UR4][R12.64+-0x4], R24 ;  /* 0xfffffc180c009986 */ /* 0x000fe8000c101904 */
[----:B------:R-:W-:Y:S01]  /*1d60*/  @!P1 STG.E desc[UR4][R16.64+-0x4], R24 ;  /* 0xfffffc1810009986 */ /* 0x000fe2000c101904 */
[----:B------:R-:W-:-:S03]  /*1d70*/  @P1 FMUL R25, R18, 0.5 ;  /* 0x3f00000012191820 */ /* 0x000fc60000400000 */
[----:B------:R-:W-:Y:S04]  /*1d80*/  @P1 STG.E desc[UR4][R14.64+-0x4], R26 ;  /* 0xfffffc1a0e001986 */ /* 0x000fe8000c101904 */
[----:B------:R1:W-:Y:S01]  /*1d90*/  @P1 STG.E desc[UR4][R16.64+-0x4], R27 ;  /* 0xfffffc1b10001986 */ /* 0x0003e2000c101904 */
[----:B------:R-:W-:-:S03]  /*1da0*/  IADD3 R22, PT, PT, R22, 0x4, RZ ;  /* 0x0000000416167810 */ /* 0x000fc60007ffe0ff */
[----:B------:R4:W-:Y:S01]  /*1db0*/  @P1 STG.E desc[UR4][R12.64+-0x4], R25 ;  /* 0xfffffc190c001986 */ /* 0x0009e2000c101904 */
[----:B0-----:R-:W-:Y:S02]  /*1dc0*/  IADD3 R10, P1, PT, R10, 0x10, RZ ;  /* 0x000000100a0a7810 */ /* 0x001fe40007f3e0ff */
[----:B------:R-:W-:-:S03]  /*1dd0*/  IADD3 R23, PT, PT, R23, 0x4, RZ ;  /* 0x0000000417177810 */ /* 0x000fc60007ffe0ff */
[----:B------:R-:W-:Y:S01]  /*1de0*/  IMAD.X R11, RZ, RZ, R11, P1 ;  /* 0x000000ffff0b7224 */ /* 0x000fe200008e060b */
[----:B--2---:R-:W-:-:S13]  /*1df0*/  FSETP.NUM.AND P0, PT, |R0|, |R0|, !P0 ;  /* 0x400000000000720b */ /* 0x004fda0004707200 */
[----:B-1----:R-:W-:Y:S02]  /*1e00*/  @!P0 IMAD.MOV.U32 R27, RZ, RZ, 0x7fffffff ;  /* 0x7fffffffff1b8424 */ /* 0x002fe400078e00ff */
[----:B------:R-:W-:Y:S01]  /*1e10*/  @P0 FADD R18, R0, R19 ;  /* 0x0000001300120221 */ /* 0x000fe20000000000 */
[----:B---3--:R-:W-:Y:S02]  /*1e20*/  FSETP.NUM.AND P2, PT, |R29|, |R29|, !P2 ;  /* 0x4000001d1d00720b */ /* 0x008fe40005747200 */
[----:B------:R-:W-:Y:S01]  /*1e30*/  @!P0 STG.E desc[UR4][R14.64], R27 ;  /* 0x0000001b0e008986 */ /* 0x000fe2000c101904 */
[----:B------:R-:W-:-:S03]  /*1e40*/  @P0 FMUL R18, R18, 0.5 ;  /* 0x3f00000012120820 */ /* 0x000fc60000400000 */
[----:B------:R-:W-:Y:S04]  /*1e50*/  @!P0 STG.E desc[UR4][R12.64], R27 ;  /* 0x0000001b0c008986 */ /* 0x000fe8000c101904 */
[----:B------:R-:W-:Y:S04]  /*1e60*/  @!P0 STG.E desc[UR4][R16.64], R27 ;  /* 0x0000001b10008986 */ /* 0x000fe8000c101904 */
[----:B------:R-:W-:Y:S01]  /*1e70*/  @P0 STG.E desc[UR4][R14.64], R0 ;  /* 0x000000000e000986 */ /* 0x000fe2000c101904 */
[----:B------:R-:W-:Y:S02]  /*1e80*/  @!P2 IMAD.MOV.U32 R26, RZ, RZ, 0x7fffffff ;  /* 0x7fffffffff1aa424 */ /* 0x000fe400078e00ff */
[----:B------:R-:W-:Y:S01]  /*1e90*/  @P2 FADD R24, R29, R28 ;  /* 0x0000001c1d182221 */ /* 0x000fe20000000000 */
[----:B------:R-:W-:Y:S04]  /*1ea0*/  @P0 STG.E desc[UR4][R16.64], R19 ;  /* 0x0000001310000986 */ /* 0x000fe8000c101904 */
[----:B------:R0:W-:Y:S01]  /*1eb0*/  @P0 STG.E desc[UR4][R12.64], R18 ;  /* 0x000000120c000986 */ /* 0x0001e2000c101904 */
[----:B------:R-:W-:Y:S01]  /*1ec0*/  ISETP.NE.AND P0, PT, R22, RZ, PT ;  /* 0x000000ff1600720c */ /* 0x000fe20003f05270 */
[----:B----4-:R-:W-:-:S02]  /*1ed0*/  @P2 FMUL R25, R24, 0.5 ;  /* 0x3f00000018192820 */ /* 0x010fc40000400000 */
[----:B------:R-:W-:Y:S04]  /*1ee0*/  @!P2 STG.E desc[UR4][R14.64+0x4], R26 ;  /* 0x0000041a0e00a986 */ /* 0x000fe8000c101904 */
[----:B------:R-:W-:Y:S04]  /*1ef0*/  @!P2 STG.E desc[UR4][R12.64+0x4], R26 ;  /* 0x0000041a0c00a986 */ /* 0x000fe8000c101904 */
[----:B------:R-:W-:Y:S01]  /*1f00*/  @!P2 STG.E desc[UR4][R16.64+0x4], R26 ;  /* 0x0000041a1000a986 */ /* 0x000fe2000c101904 */
[----:B0-----:R-:W-:-:S03]  /*1f10*/  IADD3 R18, P5, PT, R14, 0x10, RZ ;  /* 0x000000100e127810 */ /* 0x001fc60007fbe0ff */
[----:B------:R0:W-:Y:S01]  /*1f20*/  @P2 STG.E desc[UR4][R14.64+0x4], R29 ;  /* 0x0000041d0e002986 */ /* 0x0001e2000c101904 */
[----:B------:R-:W-:-:S03]  /*1f30*/  IADD3 R0, P6, PT, R16, 0x10, RZ ;  /* 0x0000001010007810 */ /* 0x000fc60007fde0ff */
[----:B------:R1:W-:Y:S01]  /*1f40*/  @P2 STG.E desc[UR4][R16.64+0x4], R28 ;  /* 0x0000041c10002986 */ /* 0x0003e2000c101904 */
[----:B------:R-:W-:-:S03]  /*1f50*/  IADD3 R19, P4, PT, R12, 0x10, RZ ;  /* 0x000000100c137810 */ /* 0x000fc60007f9e0ff */
[----:B------:R2:W-:Y:S01]  /*1f60*/  @P2 STG.E desc[UR4][R12.64+0x4], R25 ;  /* 0x000004190c002986 */ /* 0x0005e2000c101904 */
[----:B------:R-:W-:Y:S02]  /*1f70*/  IADD3 R8, P2, PT, R8, 0x10, RZ ;  /* 0x0000001008087810 */ /* 0x000fe40007f5e0ff */
[----:B0-----:R-:W-:Y:S01]  /*1f80*/  IADD3.X R14, PT, PT, RZ, R13, RZ, P4, !PT ;  /* 0x0000000dff0e7210 */ /* 0x001fe200027fe4ff */
[----:B------:R-:W-:Y:S02]  /*1f90*/  IMAD.X R15, RZ, RZ, R15, P5 ;  /* 0x000000ffff0f7224 */ /* 0x000fe400028e060f */
[----:B------:R-:W-:Y:S02]  /*1fa0*/  IMAD.X R9, RZ, RZ, R9, P2 ;  /* 0x000000ffff097224 */ /* 0x000fe400010e0609 */
[----:B-1----:R-:W-:Y:S01]  /*1fb0*/  IMAD.X R17, RZ, RZ, R17, P6 ;  /* 0x000000ffff117224 */ /* 0x002fe200030e0611 */
[----:B------:R-:W-:Y:S06]  /*1fc0*/  @P0 BRA `(.L_x_59) ;  /* 0xfffffff800e80947 */ /* 0x000fec000383ffff */
.L_x_58:
[----:B------:R-:W-:Y:S05]  /*1fd0*/  @!P3 EXIT ;  /* 0x000000000000b94d */ /* 0x000fea0003800000 */
[----:B------:R-:W-:Y:S02]  /*1fe0*/  ISETP.NE.AND P0, PT, R20, 0x1, PT ;  /* 0x000000011400780c */ /* 0x000fe40003f05270 */
[----:B------:R-:W-:-:S04]  /*1ff0*/  LOP3.LUT R21, R21, 0x1, RZ, 0xc0, !PT ;  /* 0x0000000115157812 */ /* 0x000fc800078ec0ff */
[----:B------:R-:W-:-:S07]  /*2000*/  ISETP.NE.U32.AND P2, PT, R21, 0x1, PT ;  /* 0x000000011500780c */ /* 0x000fce0003f45070 */
[----:B------:R-:W-:Y:S06]  /*2010*/  @!P0 BRA `(.L_x_60) ;  /* 0x0000000000888947 */ /* 0x000fec0003800000 */
[----:B--2---:R-:W2:Y:S08]  /*2020*/  LDC.64 R12, c[0x0][0x388] ;  /* 0x0000e200ff0c7b82 */ /* 0x004eb00000000a00 */
[----:B01----:R-:W0:Y:S01]  /*2030*/  LDC.64 R14, c[0x0][0x380] ;  /* 0x0000e000ff0e7b82 */ /* 0x003e220000000a00 */
[----:B--2---:R-:W-:-:S05]  /*2040*/  IMAD.WIDE.U32 R12, R23, 0x4, R12 ;  /* 0x00000004170c7825 */ /* 0x004fca00078e000c */
[----:B------:R-:W2:Y:S01]  /*2050*/  LDG.E.CONSTANT R18, desc[UR4][R12.64] ;  /* 0x000000040c127981 */ /* 0x000ea2000c1e9900 */
[----:B0-----:R-:W-:-:S03]  /*2060*/  IMAD.WIDE.U32 R14, R23, 0x4, R14 ;  /* 0x00000004170e7825 */ /* 0x001fc600078e000e */
[----:B------:R0:W3:Y:S04]  /*2070*/  LDG.E.CONSTANT R20, desc[UR4][R12.64+0x4] ;  /* 0x000004040c147981 */ /* 0x0000e8000c1e9900 */
[----:B------:R-:W4:Y:S04]  /*2080*/  LDG.E.CONSTANT R19, desc[UR4][R14.64] ;  /* 0x000000040e137981 */ /* 0x000f28000c1e9900 */
[----:B------:R-:W5:Y:S01]  /*2090*/  LDG.E.CONSTANT R21, desc[UR4][R14.64+0x4] ;  /* 0x000004040e157981 */ /* 0x000f62000c1e9900 */
[----:B------:R-:W-:-:S04]  /*20a0*/  IMAD.WIDE.U32 R8, R23, 0x4, R6 ;  /* 0x0000000417087825 */ /* 0x000fc800078e0006 */
[----:B------:R-:W-:-:S04]  /*20b0*/  IMAD.WIDE.U32 R10, R23, 0x4, R4 ;  /* 0x00000004170a7825 */ /* 0x000fc800078e0004 */
[C---:B0-----:R-:W-:Y:S01]  /*20c0*/  IMAD.WIDE.U32 R12, R23.reuse, 0x4, R2 ;  /* 0x00000004170c7825 */ /* 0x041fe200078e0002 */
[----:B------:R-:W-:Y:S02]  /*20d0*/  IADD3 R23, PT, PT, R23, 0x2, RZ ;  /* 0x0000000217177810 */ /* 0x000fe40007ffe0ff */
[----:B--2---:R-:W-:Y:S02]  /*20e0*/  FSETP.NAN.AND P0, PT, |R18|, |R18|, PT ;  /* 0x400000121200720b */ /* 0x004fe40003f08200 */
[----:B---3--:R-:W-:Y:S02]  /*20f0*/  FSETP.NAN.AND P1, PT, |R20|, |R20|, PT ;  /* 0x400000141400720b */ /* 0x008fe40003f28200 */
[----:B----4-:R-:W-:Y:S02]  /*2100*/  FSETP.NUM.AND P0, PT, |R19|, |R19|, !P0 ;  /* 0x400000131300720b */ /* 0x010fe40004707200 */
[----:B-----5:R-:W-:-:S11]  /*2110*/  FSETP.NUM.AND P1, PT, |R21|, |R21|, !P1 ;  /* 0x400000151500720b */ /* 0x020fd60004f27200 */
[----:B------:R-:W-:Y:S02]  /*2120*/  @!P0 IMAD.MOV.U32 R25, RZ, RZ, 0x7fffffff ;  /* 0x7fffffffff198424 */ /* 0x000fe400078e00ff */
[----:B------:R-:W-:Y:S01]  /*2130*/  @P0 FADD R0, R19, R18 ;  /* 0x0000001213000221 */ /* 0x000fe20000000000 */
[----:B------:R-:W-:Y:S02]  /*2140*/  @!P1 IMAD.MOV.U32 R27, RZ, RZ, 0x7fffffff ;  /* 0x7fffffffff1b9424 */ /* 0x000fe400078e00ff */
[----:B------:R3:W-:Y:S01]  /*2150*/  @!P0 STG.E desc[UR4][R8.64], R25 ;  /* 0x0000001908008986 */ /* 0x0007e2000c101904 */
[----:B------:R-:W-:Y:S01]  /*2160*/  @P0 FMUL R15, R0, 0.5 ;  /* 0x3f000000000f0820 */ /* 0x000fe20000400000 */
[----:B------:R-:W-:Y:S02]  /*2170*/  @P1 FADD R16, R21, R20 ;  /* 0x0000001415101221 */ /* 0x000fe40000000000 */
[----:B------:R3:W-:Y:S04]  /*2180*/  @!P0 STG.E desc[UR4][R10.64], R25 ;  /* 0x000000190a008986 */ /* 0x0007e8000c101904 */
[----:B------:R3:W-:Y:S01]  /*2190*/  @!P0 STG.E desc[UR4][R12.64], R25 ;  /* 0x000000190c008986 */ /* 0x0007e2000c101904 */
[----:B------:R-:W-:-:S03]  /*21a0*/  @P1 FMUL R17, R16, 0.5 ;  /* 0x3f00000010111820 */ /* 0x000fc60000400000 */
[----:B------:R3:W-:Y:S04]  /*21b0*/  @P0 STG.E desc[UR4][R8.64], R19 ;  /* 0x0000001308000986 */ /* 0x0007e8000c101904 */
[----:B------:R3:W-:Y:S04]  /*21c0*/  @P0 STG.E desc[UR4][R12.64], R18 ;  /* 0x000000120c000986 */ /* 0x0007e8000c101904 */
[----:B------:R3:W-:Y:S04]  /*21d0*/  @P0 STG.E desc[UR4][R10.64], R15 ;  /* 0x0000000f0a000986 */ /* 0x0007e8000c101904 */
[----:B------:R3:W-:Y:S04]  /*21e0*/  @!P1 STG.E desc[UR4][R8.64+0x4], R27 ;  /* 0x0000041b08009986 */ /* 0x0007e8000c101904 */
[----:B------:R3:W-:Y:S04]  /*21f0*/  @!P1 STG.E desc[UR4][R10.64+0x4], R27 ;  /* 0x0000041b0a009986 */ /* 0x0007e8000c101904 */
[----:B------:R3:W-:Y:S04]  /*2200*/  @!P1 STG.E desc[UR4][R12.64+0x4], R27 ;  /* 0x0000041b0c009986 */ /* 0x0007e8000c101904 */
[----:B------:R3:W-:Y:S04]  /*2210*/  @P1 STG.E desc[UR4][R8.64+0x4], R21 ;  /* 0x0000041508001986 */ /* 0x0007e8000c101904 */
[----:B------:R3:W-:Y:S04]  /*2220*/  @P1 STG.E desc[UR4][R12.64+0x4], R20 ;  /* 0x000004140c001986 */ /* 0x0007e8000c101904 */
[----:B------:R3:W-:Y:S02]  /*2230*/  @P1 STG.E desc[UR4][R10.64+0x4], R17 ;  /* 0x000004110a001986 */ /* 0x0007e4000c101904 */
.L_x_60:
[----:B------:R-:W-:Y:S05]  /*2240*/  @P2 EXIT ;  /* 0x000000000000294d */ /* 0x000fea0003800000 */
[----:B-1-3--:R-:W1:Y:S08]  /*2250*/  LDC.64 R10, c[0x0][0x388] ;  /* 0x0000e200ff0a7b82 */ /* 0x00ae700000000a00 */
[----:B------:R-:W3:Y:S01]  /*2260*/  LDC.64 R8, c[0x0][0x380] ;  /* 0x0000e000ff087b82 */ /* 0x000ee20000000a00 */
[----:B-1----:R-:W-:-:S06]  /*2270*/  IMAD.WIDE.U32 R10, R23, 0x4, R10 ;  /* 0x00000004170a7825 */ /* 0x002fcc00078e000a */
[----:B------:R-:W4:Y:S01]  /*2280*/  LDG.E.CONSTANT R10, desc[UR4][R10.64] ;  /* 0x000000040a0a7981 */ /* 0x000f22000c1e9900 */
[----:B---3--:R-:W-:-:S05]  /*2290*/  IMAD.WIDE.U32 R8, R23, 0x4, R8 ;  /* 0x0000000417087825 */ /* 0x008fca00078e0008 */
[----:B------:R-:W3:Y:S01]  /*22a0*/  LDG.E.CONSTANT R19, desc[UR4][R8.64] ;  /* 0x0000000408137981 */ /* 0x000ee2000c1e9900 */
[----:B----4-:R-:W-:-:S04]  /*22b0*/  FSETP.NAN.AND P0, PT, |R10|, |R10|, PT ;  /* 0x4000000a0a00720b */ /* 0x010fc80003f08200 */
[----:B---3--:R-:W-:-:S13]  /*22c0*/  FSETP.NUM.AND P0, PT, |R19|, |R19|, !P0 ;  /* 0x400000131300720b */ /* 0x008fda0004707200 */
[----:B------:R-:W-:Y:S02]  /*22d0*/  @!P0 IMAD.MOV.U32 R21, RZ, RZ, 0x7fffffff ;  /* 0x7fffffffff158424 */ /* 0x000fe400078e00ff */
[----:B--2---:R-:W-:-:S04]  /*22e0*/  @!P0 IMAD.WIDE.U32 R12, R23, 0x4, R6 ;  /* 0x00000004170c8825 */ /* 0x004fc800078e0006 */
[C---:B0-----:R-:W-:Y:S01]  /*22f0*/  @!P0 IMAD.WIDE.U32 R14, R23.reuse, 0x4, R4 ;  /* 0x00000004170e8825 */ /* 0x041fe200078e0004 */
[----:B------:R0:W-:Y:S03]  /*2300*/  @!P0 STG.E desc[UR4][R12.64], R21 ;  /* 0x000000150c008986 */ /* 0x0001e6000c101904 */
[----:B------:R-:W-:Y:S01]  /*2310*/  @!P0 IMAD.WIDE.U32 R16, R23, 0x4, R2 ;  /* 0x0000000417108825 */ /* 0x000fe200078e0002 */
[----:B------:R0:W-:Y:S04]  /*2320*/  @!P0 STG.E desc[UR4][R14.64], R21 ;  /* 0x000000150e008986 */ /* 0x0001e8000c101904 */
[----:B------:R0:W-:Y:S01]  /*2330*/  @!P0 STG.E desc[UR4][R16.64], R21 ;  /* 0x0000001510008986 */ /* 0x0001e2000c101904 */
[----:B------:R-:W-:Y:S05]  /*2340*/  @!P0 EXIT ;  /* 0x000000000000894d */ /* 0x000fea0003800000 */
[----:B------:R-:W-:Y:S01]  /*2350*/  FADD R0, R19, R10 ;  /* 0x0000000a13007221 */ /* 0x000fe20000000000 */
[----:B------:R-:W-:-:S04]  /*2360*/  IMAD.WIDE.U32 R6, R23, 0x4, R6 ;  /* 0x0000000417067825 */ /* 0x000fc800078e0006 */
[----:B------:R-:W-:Y:S01]  /*2370*/  FMUL R9, R0, 0.5 ;  /* 0x3f00000000097820 */ /* 0x000fe20000400000 */
[C---:B------:R-:W-:Y:S01]  /*2380*/  IMAD.WIDE.U32 R2, R23.reuse, 0x4, R2 ;  /* 0x0000000417027825 */ /* 0x040fe200078e0002 */
[----:B------:R-:W-:Y:S03]  /*2390*/  STG.E desc[UR4][R6.64], R19 ;  /* 0x0000001306007986 */ /* 0x000fe6000c101904 */
[----:B------:R-:W-:Y:S01]  /*23a0*/  IMAD.WIDE.U32 R4, R23, 0x4, R4 ;  /* 0x0000000417047825 */ /* 0x000fe200078e0004 */
[----:B------:R-:W-:Y:S04]  /*23b0*/  STG.E desc[UR4][R2.64], R10 ;  /* 0x0000000a02007986 */ /* 0x000fe8000c101904 */
[----:B------:R-:W-:Y:S01]  /*23c0*/  STG.E desc[UR4][R4.64], R9 ;  /* 0x0000000904007986 */ /* 0x000fe2000c101904 */
[----:B------:R-:W-:Y:S05]  /*23d0*/  EXIT ;  /* 0x000000000000794d */ /* 0x000fea0003800000 */
.L_x_61:
        /* <DEDUP_REMOVED lines=10> */
.L_x_63:


//--------------------- .nv.shared.reserved.0     --------------------------
	.section	.nv.shared.reserved.0,"aw",@nobits
	.weak		__nv_reservedSMEM_offset_0_alias
	.size		__nv_reservedSMEM_offset_0_alias, 0, 64
	.other		__nv_reservedSMEM_offset_0_alias,@"STO_CUDA_RESERVED_SHARED STV_DEFAULT"
__nv_reservedSMEM_offset_0_alias:
	.zero		0
	.zero		64


//--------------------- .nv.constant0.donchian_many_series_one_param_f32 --------------------------
	.section	.nv.constant0.donchian_many_series_one_param_f32,"a",@progbits
	.sectionflags	@""
	.align	4
.nv.constant0.donchian_many_series_one_param_f32:
	.zero		960


//--------------------- .nv.constant0.donchian_batch_f32 --------------------------
	.section	.nv.constant0.donchian_batch_f32,"a",@progbits
	.sectionflags	@""
	.align	4
.nv.constant0.donchian_batch_f32:
	.zero		960


//--------------------- SYMBOLS --------------------------

	.type		.nv.reservedSmem.offset0,@object
	.size		.nv.reservedSmem.offset0,0x4
